	.headerflags	@"EF_CUDA_TEXMODE_UNIFIED EF_CUDA_64BIT_ADDRESS EF_CUDA_SM86 EF_CUDA_VIRTUAL_SM(EF_CUDA_SM86)"
	.elftype	@"ET_EXEC"


//--------------------- .nv.info                  --------------------------
	.section	.nv.info,"",@"SHT_CUDA_INFO"
	.align	4


	//----- nvinfo : EIATTR_REGCOUNT
	.align		4
        /*0000*/ 	.byte	0x04, 0x2f
        /*0002*/ 	.short	(.L_2 - .L_1)
	.align		4
.L_1:
        /*0004*/ 	.word	index@(triton_red_fused__to_copy_add_amax_amin_cat_clamp_mul_reciprocal_7)
        /*0008*/ 	.word	0x0000001f


	//----- nvinfo : EIATTR_MIN_STACK_SIZE
	.align		4
.L_2:
        /*000c*/ 	.byte	0x04, 0x12
        /*000e*/ 	.short	(.L_4 - .L_3)
	.align		4
.L_3:
        /*0010*/ 	.word	index@(triton_red_fused__to_copy_add_amax_amin_cat_clamp_mul_reciprocal_7)
        /*0014*/ 	.word	0x00000000


	//----- nvinfo : EIATTR_FRAME_SIZE
	.align		4
.L_4:
        /*0018*/ 	.byte	0x04, 0x11
        /*001a*/ 	.short	(.L_6 - .L_5)
	.align		4
.L_5:
        /*001c*/ 	.word	index@(triton_red_fused__to_copy_add_amax_amin_cat_clamp_mul_reciprocal_7)
        /*0020*/ 	.word	0x00000000


	//----- nvinfo : EIATTR_MIN_STACK_SIZE
	.align		4
.L_6:
        /*0024*/ 	.byte	0x04, 0x12
        /*0026*/ 	.short	(.L_8 - .L_7)
	.align		4
.L_7:
        /*0028*/ 	.word	index@(triton_red_fused__to_copy_add_amax_amin_cat_clamp_mul_reciprocal_7)
        /*002c*/ 	.word	0x00000000
.L_8:


//--------------------- .nv.info.triton_red_fused__to_copy_add_amax_amin_cat_clamp_mul_reciprocal_7 --------------------------
	.section	.nv.info.triton_red_fused__to_copy_add_amax_amin_cat_clamp_mul_reciprocal_7,"",@"SHT_CUDA_INFO"
	.sectionflags	@""
	.align	4


	//----- nvinfo : EIATTR_CUDA_API_VERSION
	.align		4
        /*0000*/ 	.byte	0x04, 0x37
        /*0002*/ 	.short	(.L_10 - .L_9)
.L_9:
        /*0004*/ 	.word	0x0000007c


	//----- nvinfo : EIATTR_SW2861232_WAR
	.align		4
.L_10:
        /*0008*/ 	.byte	0x01, 0x35
	.zero		2


	//----- nvinfo : EIATTR_PARAM_CBANK
	.align		4
        /*000c*/ 	.byte	0x04, 0x0a
        /*000e*/ 	.short	(.L_12 - .L_11)
	.align		4
.L_11:
        /*0010*/ 	.word	index@(.nv.constant0.triton_red_fused__to_copy_add_amax_amin_cat_clamp_mul_reciprocal_7)
        /*0014*/ 	.short	0x0160
        /*0016*/ 	.short	0x0038


	//----- nvinfo : EIATTR_CBANK_PARAM_SIZE
	.align		4
.L_12:
        /*0018*/ 	.byte	0x03, 0x19
        /*001a*/ 	.short	0x0038


	//----- nvinfo : EIATTR_KPARAM_INFO
	.align		4
        /*001c*/ 	.byte	0x04, 0x17
        /*001e*/ 	.short	(.L_14 - .L_13)
.L_13:
        /*0020*/ 	.word	0x00000000
        /*0024*/ 	.short	0x0007
        /*0026*/ 	.short	0x0030
        /*0028*/ 	.byte	0x00, 0xf4, 0x21, 0x00


	//----- nvinfo : EIATTR_KPARAM_INFO
	.align		4
.L_14:
        /*002c*/ 	.byte	0x04, 0x17
        /*002e*/ 	.short	(.L_16 - .L_15)
.L_15:
        /*0030*/ 	.word	0x00000000
        /*0034*/ 	.short	0x0006
        /*0036*/ 	.short	0x002c
        /*0038*/ 	.byte	0x00, 0xf0, 0x11, 0x00


	//----- nvinfo : EIATTR_KPARAM_INFO
	.align		4
.L_16:
        /*003c*/ 	.byte	0x04, 0x17
        /*003e*/ 	.short	(.L_18 - .L_17)
.L_17:
        /*0040*/ 	.word	0x00000000
        /*0044*/ 	.short	0x0005
        /*0046*/ 	.short	0x0028
        /*0048*/ 	.byte	0x00, 0xf0, 0x11, 0x00


	//----- nvinfo : EIATTR_KPARAM_INFO
	.align		4
.L_18:
        /*004c*/ 	.byte	0x04, 0x17
        /*004e*/ 	.short	(.L_20 - .L_19)
.L_19:
        /*0050*/ 	.word	0x00000000
        /*0054*/ 	.short	0x0004
        /*0056*/ 	.short	0x0020
        /*0058*/ 	.byte	0x00, 0xf4, 0x21, 0x00


	//----- nvinfo : EIATTR_KPARAM_INFO
	.align		4
.L_20:
        /*005c*/ 	.byte	0x04, 0x17
        /*005e*/ 	.short	(.L_22 - .L_21)
.L_21:
        /*0060*/ 	.word	0x00000000
        /*0064*/ 	.short	0x0003
        /*0066*/ 	.short	0x0018
        /*0068*/ 	.byte	0x00, 0xf4, 0x21, 0x00


	//----- nvinfo : EIATTR_KPARAM_INFO
	.align		4
.L_22:
        /*006c*/ 	.byte	0x04, 0x17
        /*006e*/ 	.short	(.L_24 - .L_23)
.L_23:
        /*0070*/ 	.word	0x00000000
        /*0074*/ 	.short	0x0002
        /*0076*/ 	.short	0x0010
        /*0078*/ 	.byte	0x00, 0xf4, 0x21, 0x00


	//----- nvinfo : EIATTR_KPARAM_INFO
	.align		4
.L_24:
        /*007c*/ 	.byte	0x04, 0x17
        /*007e*/ 	.short	(.L_26 - .L_25)
.L_25:
        /*0080*/ 	.word	0x00000000
        /*0084*/ 	.short	0x0001
        /*0086*/ 	.short	0x0008
        /*0088*/ 	.byte	0x00, 0xf4, 0x21, 0x00


	//----- nvinfo : EIATTR_KPARAM_INFO
	.align		4
.L_26:
        /*008c*/ 	.byte	0x04, 0x17
        /*008e*/ 	.short	(.L_28 - .L_27)
.L_27:
        /*0090*/ 	.word	0x00000000
        /*0094*/ 	.short	0x0000
        /*0096*/ 	.short	0x0000
        /*0098*/ 	.byte	0x00, 0xf4, 0x21, 0x00


	//----- nvinfo : EIATTR_MAXREG_COUNT
	.align		4
.L_28:
        /*009c*/ 	.byte	0x03, 0x1b
        /*009e*/ 	.short	0x0080


	//----- nvinfo : EIATTR_COOP_GROUP_MASK_REGIDS
	.align		4
        /*00a0*/ 	.byte	0x04, 0x29
        /*00a2*/ 	.short	(.L_30 - .L_29)


	//   ....[0]....
.L_29:
        /*00a4*/ 	.word	0xffffffff


	//   ....[1]....
        /*00a8*/ 	.word	0xffffffff


	//   ....[2]....
        /*00ac*/ 	.word	0xffffffff


	//   ....[3]....
        /*00b0*/ 	.word	0xffffffff


	//   ....[4]....
        /*00b4*/ 	.word	0xffffffff


	//   ....[5]....
        /*00b8*/ 	.word	0xffffffff


	//   ....[6]....
        /*00bc*/ 	.word	0xffffffff


	//   ....[7]....
        /*00c0*/ 	.word	0xffffffff


	//   ....[8]....
        /*00c4*/ 	.word	0xffffffff


	//   ....[9]....
        /*00c8*/ 	.word	0xffffffff


	//   ....[10]....
        /*00cc*/ 	.word	0xffffffff


	//   ....[11]....
        /*00d0*/ 	.word	0xffffffff


	//   ....[12]....
        /*00d4*/ 	.word	0xffffffff


	//   ....[13]....
        /*00d8*/ 	.word	0xffffffff


	//   ....[14]....
        /*00dc*/ 	.word	0xffffffff


	//   ....[15]....
        /*00e0*/ 	.word	0xffffffff


	//   ....[16]....
        /*00e4*/ 	.word	0xffffffff


	//   ....[17]....
        /*00e8*/ 	.word	0xffffffff


	//----- nvinfo : EIATTR_COOP_GROUP_INSTR_OFFSETS
	.align		4
.L_30:
        /*00ec*/ 	.byte	0x04, 0x28
        /*00ee*/ 	.short	(.L_32 - .L_31)


	//   ....[0]....
.L_31:
        /*00f0*/ 	.word	0x00000d30


	//   ....[1]....
        /*00f4*/ 	.word	0x00000d70


	//   ....[2]....
        /*00f8*/ 	.word	0x00000db0


	//   ....[3]....
        /*00fc*/ 	.word	0x00000df0


	//   ....[4]....
        /*0100*/ 	.word	0x00000e60


	//   ....[5]....
        /*0104*/ 	.word	0x00000fa0


	//   ....[6]....
        /*0108*/ 	.word	0x00000fe0


	//   ....[7]....
        /*010c*/ 	.word	0x00001000


	//   ....[8]....
        /*0110*/ 	.word	0x00001080


	//   ....[9]....
        /*0114*/ 	.word	0x000010a0


	//   ....[10]....
        /*0118*/ 	.word	0x000010f0


	//   ....[11]....
        /*011c*/ 	.word	0x00001120


	//   ....[12]....
        /*0120*/ 	.word	0x00001180


	//   ....[13]....
        /*0124*/ 	.word	0x000011b0


	//   ....[14]....
        /*0128*/ 	.word	0x00001280


	//   ....[15]....
        /*012c*/ 	.word	0x000012e0


	//   ....[16]....
        /*0130*/ 	.word	0x00001320


	//   ....[17]....
        /*0134*/ 	.word	0x00001360


	//----- nvinfo : EIATTR_EXIT_INSTR_OFFSETS
	.align		4
.L_32:
        /*0138*/ 	.byte	0x04, 0x1c
        /*013a*/ 	.short	(.L_34 - .L_33)


	//   ....[0]....
.L_33:
        /*013c*/ 	.word	0x000021c0


	//----- nvinfo : EIATTR_REQNTID
	.align		4
.L_34:
        /*0140*/ 	.byte	0x04, 0x10
        /*0142*/ 	.short	(.L_36 - .L_35)
.L_35:
        /*0144*/ 	.word	0x00000200
        /*0148*/ 	.word	0x00000001
        /*014c*/ 	.word	0x00000001


	//----- nvinfo : EIATTR_CRS_STACK_SIZE
	.align		4
.L_36:
        /*0150*/ 	.byte	0x04, 0x1e
        /*0152*/ 	.short	(.L_38 - .L_37)
.L_37:
        /*0154*/ 	.word	0x00000000
.L_38:


//--------------------- .nv.callgraph             --------------------------
	.section	.nv.callgraph,"",@"SHT_CUDA_CALLGRAPH"
	.align	4
	.sectionentsize	8
	.align		4
        /*0000*/ 	.word	0x00000000
	.align		4
        /*0004*/ 	.word	0xffffffff
	.align		4
        /*0008*/ 	.word	0x00000000
	.align		4
        /*000c*/ 	.word	0xfffffffe
	.align		4
        /*0010*/ 	.word	0x00000000
	.align		4
        /*0014*/ 	.word	0xfffffffd
	.align		4
        /*0018*/ 	.word	0x00000000
	.align		4
        /*001c*/ 	.word	0xfffffffc


//--------------------- .nv.rel.action            --------------------------
	.section	.nv.rel.action,"",@"SHT_CUDA_RELOCINFO"
	.align	8
	.sectionentsize	8
        /*0000*/ 	.byte	0x73, 0x00, 0x00, 0x00, 0x00, 0x00, 0x00, 0x00, 0x00, 0x00, 0x00, 0x11, 0x25, 0x00, 0x05, 0x36


//--------------------- .nv.constant4             --------------------------
	.section	.nv.constant4,"a",@progbits
	.align	8
	.align		8
.nv.constant4:
        /*0000*/ 	.dword	_$_str


//--------------------- .nv.constant0.triton_red_fused__to_copy_add_amax_amin_cat_clamp_mul_reciprocal_7 --------------------------
	.section	.nv.constant0.triton_red_fused__to_copy_add_amax_amin_cat_clamp_mul_reciprocal_7,"a",@progbits
	.sectionflags	@""
	.align	4
.nv.constant0.triton_red_fused__to_copy_add_amax_amin_cat_clamp_mul_reciprocal_7:
	.zero		408


//--------------------- .text.triton_red_fused__to_copy_add_amax_amin_cat_clamp_mul_reciprocal_7 --------------------------
	.section	.text.triton_red_fused__to_copy_add_amax_amin_cat_clamp_mul_reciprocal_7,"ax",@progbits
	.sectionflags	@"SHF_BARRIERS=1"
	.sectioninfo	@"SHI_REGISTERS=31"
	.align	128
        .global         triton_red_fused__to_copy_add_amax_amin_cat_clamp_mul_reciprocal_7
        .type           triton_red_fused__to_copy_add_amax_amin_cat_clamp_mul_reciprocal_7,@function
        .size           triton_red_fused__to_copy_add_amax_amin_cat_clamp_mul_reciprocal_7,(.L_x_27 - triton_red_fused__to_copy_add_amax_amin_cat_clamp_mul_reciprocal_7)
        .other          triton_red_fused__to_copy_add_amax_amin_cat_clamp_mul_reciprocal_7,@"STO_CUDA_ENTRY STV_DEFAULT"
triton_red_fused__to_copy_add_amax_amin_cat_clamp_mul_reciprocal_7:
.text.triton_red_fused__to_copy_add_amax_amin_cat_clamp_mul_reciprocal_7:
[----:B------:R-:W-:Y:S02]  /*0000*/  IMAD.MOV.U32 R1, RZ, RZ, c[0x0][0x28] ;  /* 0x00000a00ff017624 */ /* 0x000fe400078e00ff */
[----:B------:R-:W0:Y:S01]  /*0010*/  S2R R10, SR_TID.X ;  /* 0x00000000000a7919 */ /* 0x000e220000002100 */
[----:B------:R-:W-:Y:S01]  /*0020*/  IMAD.MOV.U32 R18, RZ, RZ, 0x7f800000 ;  /* 0x7f800000ff127424 */ /* 0x000fe200078e00ff */
[----:B------:R-:W-:Y:S01]  /*0030*/  ULDC.64 UR4, c[0x0][0x118] ;  /* 0x0000460000047ab9 */ /* 0x000fe20000000a00 */
[----:B------:R-:W-:Y:S01]  /*0040*/  IMAD.MOV.U32 R12, RZ, RZ, -0x800000 ;  /* 0xff800000ff0c7424 */ /* 0x000fe200078e00ff */
[----:B------:R-:W1:Y:S01]  /*0050*/  S2R R11, SR_CTAID.X ;  /* 0x00000000000b7919 */ /* 0x000e620000002500 */
[----:B------:R-:W-:Y:S02]  /*0060*/  IMAD.MOV.U32 R13, RZ, RZ, RZ ;  /* 0x000000ffff0d7224 */ /* 0x000fe400078e00ff */
[----:B------:R-:W-:Y:S02]  /*0070*/  IMAD.MOV.U32 R25, RZ, RZ, RZ ;  /* 0x000000ffff197224 */ /* 0x000fe400078e00ff */
[----:B------:R-:W-:Y:S02]  /*0080*/  IMAD.MOV.U32 R14, RZ, RZ, -0x800000 ;  /* 0xff800000ff0e7424 */ /* 0x000fe400078e00ff */
[----:B------:R-:W-:-:S02]  /*0090*/  IMAD.MOV.U32 R15, RZ, RZ, -0x800000 ;  /* 0xff800000ff0f7424 */ /* 0x000fc400078e00ff */
[----:B------:R-:W-:Y:S02]  /*00a0*/  IMAD.MOV.U32 R17, RZ, RZ, -0x800000 ;  /* 0xff800000ff117424 */ /* 0x000fe400078e00ff */
[----:B------:R-:W-:Y:S02]  /*00b0*/  IMAD.MOV.U32 R19, RZ, RZ, 0x7f800000 ;  /* 0x7f800000ff137424 */ /* 0x000fe400078e00ff */
[----:B------:R-:W-:Y:S02]  /*00c0*/  IMAD.MOV.U32 R16, RZ, RZ, 0x7f800000 ;  /* 0x7f800000ff107424 */ /* 0x000fe400078e00ff */
[----:B------:R-:W-:Y:S02]  /*00d0*/  IMAD.MOV.U32 R20, RZ, RZ, 0x7f800000 ;  /* 0x7f800000ff147424 */ /* 0x000fe400078e00ff */
[----:B0-----:R-:W-:Y:S01]  /*00e0*/  IMAD.SHL.U32 R10, R10, 0x4, RZ ;  /* 0x000000040a0a7824 */ /* 0x001fe200078e00ff */
[----:B-1----:R-:W-:-:S04]  /*00f0*/  ISETP.GE.AND P2, PT, R11, 0x1010, PT ;  /* 0x000010100b00780c */ /* 0x002fc80003f46270 */
[----:B------:R-:W-:-:S05]  /*0100*/  LOP3.LUT R10, R10, 0x7fc, RZ, 0xc0, !PT ;  /* 0x000007fc0a0a7812 */ /* 0x000fca00078ec0ff */
[C-C-:B------:R-:W-:Y:S02]  /*0110*/  IMAD R0, R11.reuse, 0x3000, R10.reuse ;  /* 0x000030000b007824 */ /* 0x140fe400078e020a */
[----:B------:R-:W-:-:S03]  /*0120*/  IMAD R9, R11, 0xc00, R10 ;  /* 0x00000c000b097824 */ /* 0x000fc600078e020a */
[----:B------:R-:W-:-:S04]  /*0130*/  IADD3 R0, R0, -0x1000, RZ ;  /* 0xfffff00000007810 */ /* 0x000fc80007ffe0ff */
[----:B------:R-:W-:-:S04]  /*0140*/  IADD3 R8, R0, 0x400, RZ ;  /* 0x0000040000087810 */ /* 0x000fc80007ffe0ff */
.L_x_12:
[----:B------:R-:W-:Y:S01]  /*0150*/  IADD3 R0, P1, R10, R13, RZ ;  /* 0x0000000d0a007210 */ /* 0x000fe20007f3e0ff */
[----:B------:R-:W-:Y:S01]  /*0160*/  IMAD.IADD R22, R13, 0x1, R8 ;  /* 0x000000010d167824 */ /* 0x000fe200078e0208 */
[----:B------:R-:W-:Y:S01]  /*0170*/  CS2R R4, SRZ ;  /* 0x0000000000047805 */ /* 0x000fe2000001ff00 */
[----:B------:R-:W-:Y:S01]  /*0180*/  IMAD.MOV.U32 R23, RZ, RZ, 0x4 ;  /* 0x00000004ff177424 */ /* 0x000fe200078e00ff */
[C---:B------:R-:W-:Y:S01]  /*0190*/  ISETP.LT.U32.AND P0, PT, R0.reuse, 0x3c00, PT ;  /* 0x00003c000000780c */ /* 0x040fe20003f01070 */
[----:B------:R-:W-:Y:S01]  /*01a0*/  IMAD.X R2, RZ, RZ, R25, P1 ;  /* 0x000000ffff027224 */ /* 0x000fe200008e0619 */
[----:B------:R-:W-:Y:S01]  /*01b0*/  ISETP.GT.U32.AND P1, PT, R0, 0xbff, PT ;  /* 0x00000bff0000780c */ /* 0x000fe20003f24070 */
[----:B------:R-:W-:Y:S01]  /*01c0*/  CS2R R6, SRZ ;  /* 0x0000000000067805 */ /* 0x000fe2000001ff00 */
[----:B------:R-:W-:Y:S02]  /*01d0*/  IMAD.WIDE R22, R22, R23, c[0x0][0x168] ;  /* 0x00005a0016167625 */ /* 0x000fe400078e0217 */
[----:B------:R-:W-:-:S04]  /*01e0*/  ISETP.LT.U32.AND.EX P0, PT, R2, RZ, !P2, P0 ;  /* 0x000000ff0200720c */ /* 0x000fc80005701100 */
[----:B------:R-:W-:-:S13]  /*01f0*/  ISETP.GT.U32.AND.EX P1, PT, R2, RZ, P0, P1 ;  /* 0x000000ff0200720c */ /* 0x000fda0000724110 */
[----:B------:R-:W2:Y:S01]  /*0200*/  @P1 LDG.E.EL.128 R4, [R22.64] ;  /* 0x0000000416041981 */ /* 0x000ea2000c2e1d00 */
[----:B------:R-:W-:Y:S01]  /*0210*/  ISETP.GE.U32.AND P1, PT, R0, 0xc00, PT ;  /* 0x00000c000000780c */ /* 0x000fe20003f26070 */
[----:B------:R-:W-:Y:S02]  /*0220*/  IMAD.IADD R26, R13, 0x1, R9 ;  /* 0x000000010d1a7824 */ /* 0x000fe400078e0209 */
[----:B------:R-:W-:Y:S01]  /*0230*/  IMAD.MOV.U32 R27, RZ, RZ, 0x2 ;  /* 0x00000002ff1b7424 */ /* 0x000fe200078e00ff */
[----:B------:R-:W-:Y:S02]  /*0240*/  ISETP.GE.U32.AND.EX P1, PT, R2, RZ, PT, P1 ;  /* 0x000000ff0200720c */ /* 0x000fe40003f26110 */
[----:B------:R-:W-:Y:S01]  /*0250*/  CS2R R2, SRZ ;  /* 0x0000000000027805 */ /* 0x000fe2000001ff00 */
[----:B------:R-:W-:Y:S01]  /*0260*/  IMAD.WIDE R26, R26, R27, c[0x0][0x160] ;  /* 0x000058001a1a7625 */ /* 0x000fe200078e021b */
[----:B------:R-:W-:-:S13]  /*0270*/  ISETP.LT.AND P3, PT, R11, 0x1010, !P1 ;  /* 0x000010100b00780c */ /* 0x000fda0004f61270 */
[----:B------:R0:W5:Y:S01]  /*0280*/  @P3 LDG.E.EL.64 R2, [R26.64] ;  /* 0x000000041a023981 */ /* 0x000162000c2e1b00 */
[----:B------:R-:W-:Y:S01]  /*0290*/  BSSY B0, `(.L_x_0) ;  /* 0x0000019000007945 */ /* 0x000fe20003800000 */
[----:B--2---:R-:W-:-:S04]  /*02a0*/  FMUL R21, R4, R4 ;  /* 0x0000000404157220 */ /* 0x004fc80000400000 */
[----:B------:R-:W-:-:S04]  /*02b0*/  FMUL R21, R21, R4 ;  /* 0x0000000415157220 */ /* 0x000fc80000400000 */
[----:B------:R-:W-:-:S04]  /*02c0*/  FFMA R21, R21, 0.044714998453855514526, R4 ;  /* 0x3d37271315157823 */ /* 0x000fc80000000004 */
[----:B------:R-:W-:-:S04]  /*02d0*/  FMUL R21, R21, 0.79788458347320556641 ;  /* 0x3f4c422a15157820 */ /* 0x000fc80000400000 */
[----:B------:R-:W-:-:S05]  /*02e0*/  FADD.FTZ R24, |R21|, -RZ ;  /* 0x800000ff15187221 */ /* 0x000fca0000010200 */
[----:B------:R-:W-:-:S13]  /*02f0*/  FSETP.GE.AND P3, PT, R24, 0.60000002384185791016, PT ;  /* 0x3f19999a1800780b */ /* 0x000fda0003f66000 */
[----:B------:R-:W-:Y:S05]  /*0300*/  @!P3 BRA `(.L_x_1) ;  /* 0x000000a00000b947 */ /* 0x000fea0003800000 */
[C---:B0-----:R-:W-:Y:S01]  /*0310*/  FMUL R0, R24.reuse, 2.8853900432586669922 ;  /* 0x4038aa3b18007820 */ /* 0x041fe20000400000 */
[----:B------:R-:W-:Y:S01]  /*0320*/  IMAD.MOV.U32 R23, RZ, RZ, 0x3f800000 ;  /* 0x3f800000ff177424 */ /* 0x000fe200078e00ff */
[----:B------:R-:W-:-:S04]  /*0330*/  FSETP.GE.AND P3, PT, R24, 9.010913848876953125, PT ;  /* 0x41102cb41800780b */ /* 0x000fc80003f66000 */
[----:B------:R-:W0:Y:S02]  /*0340*/  MUFU.EX2 R0, R0 ;  /* 0x0000000000007308 */ /* 0x000e240000000800 */
[----:B0-----:R-:W-:-:S06]  /*0350*/  FADD R22, R0, 1 ;  /* 0x3f80000000167421 */ /* 0x001fcc0000000000 */
[----:B------:R-:W0:Y:S02]  /*0360*/  MUFU.RCP R22, R22 ;  /* 0x0000001600167308 */ /* 0x000e240000001000 */
[----:B0-----:R-:W-:-:S05]  /*0370*/  FFMA.FTZ R23, R22, -2, R23 ;  /* 0xc000000016177823 */ /* 0x001fca0000010017 */
[----:B------:R-:W-:-:S04]  /*0380*/  FSEL R24, R23, 1, !P3 ;  /* 0x3f80000017187808 */ /* 0x000fc80005800000 */
[----:B------:R-:W-:Y:S01]  /*0390*/  LOP3.LUT R21, R24, 0x80000000, R21, 0xf8, !PT ;  /* 0x8000000018157812 */ /* 0x000fe200078ef815 */
[----:B------:R-:W-:Y:S05]  /*03a0*/  BRA `(.L_x_2) ;  /* 0x0000007000007947 */ /* 0x000fea0003800000 */
.L_x_1:
[----:B0-----:R-:W-:Y:S01]  /*03b0*/  IMAD.MOV.U32 R0, RZ, RZ, 0x3c80f082 ;  /* 0x3c80f082ff007424 */ /* 0x001fe200078e00ff */
[----:B------:R-:W-:-:S04]  /*03c0*/  FMUL R23, R21, R21 ;  /* 0x0000001515177220 */ /* 0x000fc80000400000 */
[----:B------:R-:W-:-:S04]  /*03d0*/  FFMA.FTZ R0, R23, R0, -0.052303962409496307373 ;  /* 0xbd563cae17007423 */ /* 0x000fc80000010000 */
[----:B------:R-:W-:-:S04]  /*03e0*/  FFMA.FTZ R0, R23, R0, 0.1331529766321182251 ;  /* 0x3e08594117007423 */ /* 0x000fc80000010000 */
[----:B------:R-:W-:-:S04]  /*03f0*/  FFMA.FTZ R0, R23, R0, -0.33332768082618713379 ;  /* 0xbeaaa9ed17007423 */ /* 0x000fc80000010000 */
[----:B------:R-:W-:-:S04]  /*0400*/  FFMA.FTZ R0, R23, R0, RZ ;  /* 0x0000000017007223 */ /* 0x000fc800000100ff */
[----:B------:R-:W-:Y:S02]  /*0410*/  FFMA.FTZ R21, R21, R0, R21 ;  /* 0x0000000015157223 */ /* 0x000fe40000010015 */
.L_x_2:
[----:B------:R-:W-:Y:S05]  /*0420*/  BSYNC B0 ;  /* 0x0000000000007941 */ /* 0x000fea0003800000 */
.L_x_0:
[----:B------:R-:W-:Y:S01]  /*0430*/  FMUL R0, R5, R5 ;  /* 0x0000000505007220 */ /* 0x000fe20000400000 */
[-C--:B------:R-:W-:Y:S01]  /*0440*/  FMUL R23, R6, R6.reuse ;  /* 0x0000000606177220 */ /* 0x080fe20000400000 */
[----:B------:R-:W-:Y:S01]  /*0450*/  FMUL R24, R7, R7 ;  /* 0x0000000707187220 */ /* 0x000fe20000400000 */
[----:B------:R-:W-:Y:S01]  /*0460*/  BSSY B0, `(.L_x_3) ;  /* 0x000001b000007945 */ /* 0x000fe20003800000 */
[----:B------:R-:W-:Y:S01]  /*0470*/  FMUL R0, R0, R5 ;  /* 0x0000000500007220 */ /* 0x000fe20000400000 */
[----:B------:R-:W-:Y:S01]  /*0480*/  FMUL R23, R23, R6 ;  /* 0x0000000617177220 */ /* 0x000fe20000400000 */
[----:B------:R-:W-:Y:S02]  /*0490*/  FMUL R24, R24, R7 ;  /* 0x0000000718187220 */ /* 0x000fe40000400000 */
[----:B------:R-:W-:Y:S01]  /*04a0*/  FFMA R0, R0, 0.044714998453855514526, R5 ;  /* 0x3d37271300007823 */ /* 0x000fe20000000005 */
[----:B------:R-:W-:-:S03]  /*04b0*/  FFMA R23, R23, 0.044714998453855514526, R6 ;  /* 0x3d37271317177823 */ /* 0x000fc60000000006 */
[----:B------:R-:W-:-:S04]  /*04c0*/  FMUL R22, R0, 0.79788458347320556641 ;  /* 0x3f4c422a00167820 */ /* 0x000fc80000400000 */
[----:B------:R-:W-:-:S05]  /*04d0*/  FADD.FTZ R28, |R22|, -RZ ;  /* 0x800000ff161c7221 */ /* 0x000fca0000010200 */
[----:B------:R-:W-:-:S13]  /*04e0*/  FSETP.GE.AND P3, PT, R28, 0.60000002384185791016, PT ;  /* 0x3f19999a1c00780b */ /* 0x000fda0003f66000 */
[----:B------:R-:W-:Y:S05]  /*04f0*/  @!P3 BRA `(.L_x_4) ;  /* 0x000000a00000b947 */ /* 0x000fea0003800000 */
[C---:B------:R-:W-:Y:S01]  /*0500*/  FMUL R0, R28.reuse, 2.8853900432586669922 ;  /* 0x4038aa3b1c007820 */ /* 0x040fe20000400000 */
        /* <DEDUP_REMOVED lines=9> */
.L_x_4:
[----:B------:R-:W-:Y:S01]  /*05a0*/  IMAD.MOV.U32 R0, RZ, RZ, 0x3c80f082 ;  /* 0x3c80f082ff007424 */ /* 0x000fe200078e00ff */
[----:B------:R-:W-:-:S04]  /*05b0*/  FMUL R27, R22, R22 ;  /* 0x00000016161b7220 */ /* 0x000fc80000400000 */
[----:B------:R-:W-:-:S04]  /*05c0*/  FFMA.FTZ R0, R27, R0, -0.052303962409496307373 ;  /* 0xbd563cae1b007423 */ /* 0x000fc80000010000 */
[----:B------:R-:W-:-:S04]  /*05d0*/  FFMA.FTZ R0, R27, R0, 0.1331529766321182251 ;  /* 0x3e0859411b007423 */ /* 0x000fc80000010000 */
[----:B------:R-:W-:-:S04]  /*05e0*/  FFMA.FTZ R0, R27, R0, -0.33332768082618713379 ;  /* 0xbeaaa9ed1b007423 */ /* 0x000fc80000010000 */
[----:B------:R-:W-:-:S04]  /*05f0*/  FFMA.FTZ R27, R27, R0, RZ ;  /* 0x000000001b1b7223 */ /* 0x000fc800000100ff */
[----:B------:R-:W-:Y:S02]  /*0600*/  FFMA.FTZ R22, R22, R27, R22 ;  /* 0x0000001b16167223 */ /* 0x000fe40000010016 */
.L_x_5:
[----:B------:R-:W-:Y:S05]  /*0610*/  BSYNC B0 ;  /* 0x0000000000007941 */ /* 0x000fea0003800000 */
.L_x_3:
[----:B------:R-:W-:Y:S01]  /*0620*/  FMUL R23, R23, 0.79788458347320556641 ;  /* 0x3f4c422a17177820 */ /* 0x000fe20000400000 */
[----:B------:R-:W-:Y:S01]  /*0630*/  BSSY B0, `(.L_x_6) ;  /* 0x0000016000007945 */ /* 0x000fe20003800000 */
[----:B------:R-:W-:Y:S02]  /*0640*/  FFMA R24, R24, 0.044714998453855514526, R7 ;  /* 0x3d37271318187823 */ /* 0x000fe40000000007 */
        /* <DEDUP_REMOVED lines=13> */
.L_x_7:
[----:B------:R-:W-:Y:S01]  /*0720*/  IMAD.MOV.U32 R0, RZ, RZ, 0x3c80f082 ;  /* 0x3c80f082ff007424 */ /* 0x000fe200078e00ff */
[----:B------:R-:W-:-:S04]  /*0730*/  FMUL R27, R23, R23 ;  /* 0x00000017171b7220 */ /* 0x000fc80000400000 */
[----:B------:R-:W-:-:S04]  /*0740*/  FFMA.FTZ R0, R27, R0, -0.052303962409496307373 ;  /* 0xbd563cae1b007423 */ /* 0x000fc80000010000 */
[----:B------:R-:W-:-:S04]  /*0750*/  FFMA.FTZ R0, R27, R0, 0.1331529766321182251 ;  /* 0x3e0859411b007423 */ /* 0x000fc80000010000 */
[----:B------:R-:W-:-:S04]  /*0760*/  FFMA.FTZ R0, R27, R0, -0.33332768082618713379 ;  /* 0xbeaaa9ed1b007423 */ /* 0x000fc80000010000 */
[----:B------:R-:W-:-:S04]  /*0770*/  FFMA.FTZ R0, R27, R0, RZ ;  /* 0x000000001b007223 */ /* 0x000fc800000100ff */
[----:B------:R-:W-:Y:S02]  /*0780*/  FFMA.FTZ R23, R23, R0, R23 ;  /* 0x0000000017177223 */ /* 0x000fe40000010017 */
.L_x_8:
[----:B------:R-:W-:Y:S05]  /*0790*/  BSYNC B0 ;  /* 0x0000000000007941 */ /* 0x000fea0003800000 */
.L_x_6:
[----:B------:R-:W-:Y:S01]  /*07a0*/  FMUL R24, R24, 0.79788458347320556641 ;  /* 0x3f4c422a18187820 */ /* 0x000fe20000400000 */
[----:B------:R-:W-:Y:S01]  /*07b0*/  BSSY B0, `(.L_x_9) ;  /* 0x0000019000007945 */ /* 0x000fe20003800000 */
[----:B------:R-:W-:Y:S01]  /*07c0*/  FMUL R4, R4, 0.5 ;  /* 0x3f00000004047820 */ /* 0x000fe20000400000 */
[----:B------:R-:W-:Y:S01]  /*07d0*/  FMUL R5, R5, 0.5 ;  /* 0x3f00000005057820 */ /* 0x000fe20000400000 */
[----:B------:R-:W-:Y:S01]  /*07e0*/  FADD.FTZ R28, |R24|, -RZ ;  /* 0x800000ff181c7221 */ /* 0x000fe20000010200 */
[----:B------:R-:W-:Y:S01]  /*07f0*/  FMUL R6, R6, 0.5 ;  /* 0x3f00000006067820 */ /* 0x000fe20000400000 */
[----:B------:R-:W-:-:S03]  /*0800*/  FMUL R7, R7, 0.5 ;  /* 0x3f00000007077820 */ /* 0x000fc60000400000 */
        /* <DEDUP_REMOVED lines=12> */
.L_x_10:
[----:B------:R-:W-:Y:S01]  /*08d0*/  IMAD.MOV.U32 R0, RZ, RZ, 0x3c80f082 ;  /* 0x3c80f082ff007424 */ /* 0x000fe200078e00ff */
[----:B------:R-:W-:-:S04]  /*08e0*/  FMUL R27, R24, R24 ;  /* 0x00000018181b7220 */ /* 0x000fc80000400000 */
[----:B------:R-:W-:-:S04]  /*08f0*/  FFMA.FTZ R0, R27, R0, -0.052303962409496307373 ;  /* 0xbd563cae1b007423 */ /* 0x000fc80000010000 */
[----:B------:R-:W-:-:S04]  /*0900*/  FFMA.FTZ R0, R27, R0, 0.1331529766321182251 ;  /* 0x3e0859411b007423 */ /* 0x000fc80000010000 */
[----:B------:R-:W-:-:S04]  /*0910*/  FFMA.FTZ R0, R27, R0, -0.33332768082618713379 ;  /* 0xbeaaa9ed1b007423 */ /* 0x000fc80000010000 */
[----:B------:R-:W-:-:S04]  /*0920*/  FFMA.FTZ R27, R27, R0, RZ ;  /* 0x000000001b1b7223 */ /* 0x000fc800000100ff */
[----:B------:R-:W-:Y:S02]  /*0930*/  FFMA.FTZ R24, R27, R24, R24 ;  /* 0x000000181b187223 */ /* 0x000fe40000010018 */
.L_x_11:
[----:B------:R-:W-:Y:S05]  /*0940*/  BSYNC B0 ;  /* 0x0000000000007941 */ /* 0x000fea0003800000 */
.L_x_9:
[----:B------:R-:W-:Y:S01]  /*0950*/  FADD R23, R23, 1 ;  /* 0x3f80000017177421 */ /* 0x000fe20000000000 */
[----:B------:R-:W-:Y:S01]  /*0960*/  FADD R21, R21, 1 ;  /* 0x3f80000015157421 */ /* 0x000fe20000000000 */
[----:B-----5:R-:W-:Y:S01]  /*0970*/  IMAD.U32 R26, R3, 0x10000, RZ ;  /* 0x00010000031a7824 */ /* 0x020fe200078e00ff */
[C---:B------:R-:W-:Y:S01]  /*0980*/  PRMT R0, R2.reuse, 0x7632, R0 ;  /* 0x0000763202007816 */ /* 0x040fe20000000000 */
[----:B------:R-:W-:Y:S01]  /*0990*/  @P1 FMUL R26, R23, R6 ;  /* 0x00000006171a1220 */ /* 0x000fe20000400000 */
[----:B------:R-:W-:Y:S01]  /*09a0*/  PRMT R3, R3, 0x7632, R3 ;  /* 0x0000763203037816 */ /* 0x000fe20000000003 */
[----:B------:R-:W-:Y:S01]  /*09b0*/  IMAD.U32 R2, R2, 0x10000, RZ ;  /* 0x0001000002027824 */ /* 0x000fe200078e00ff */
[----:B------:R-:W-:Y:S01]  /*09c0*/  @P1 FMUL R2, R21, R4 ;  /* 0x0000000415021220 */ /* 0x000fe20000400000 */
[----:B------:R-:W-:Y:S01]  /*09d0*/  FADD R24, R24, 1 ;  /* 0x3f80000018187421 */ /* 0x000fe20000000000 */
[----:B------:R-:W-:Y:S01]  /*09e0*/  FADD R22, R22, 1 ;  /* 0x3f80000016167421 */ /* 0x000fe20000000000 */
[----:B------:R-:W-:Y:S01]  /*09f0*/  FSETP.GEU.AND P4, PT, R19, R26, PT ;  /* 0x0000001a1300720b */ /* 0x000fe20003f8e000 */
[----:B------:R-:W-:Y:S01]  /*0a00*/  IMAD.U32 R3, R3, 0x10000, RZ ;  /* 0x0001000003037824 */ /* 0x000fe200078e00ff */
[----:B------:R-:W-:Y:S01]  /*0a10*/  @P1 FMUL R3, R24, R7 ;  /* 0x0000000718031220 */ /* 0x000fe20000400000 */
[----:B------:R-:W-:Y:S01]  /*0a20*/  FSETP.GEU.AND P5, PT, R20, R2, PT ;  /* 0x000000021400720b */ /* 0x000fe20003fae000 */
[----:B------:R-:W-:Y:S01]  /*0a30*/  IMAD.U32 R0, R0, 0x10000, RZ ;  /* 0x0001000000007824 */ /* 0x000fe200078e00ff */
[----:B------:R-:W-:Y:S01]  /*0a40*/  FSEL R6, R19, R26, !P4 ;  /* 0x0000001a13067208 */ /* 0x000fe20006000000 */
[----:B------:R-:W-:Y:S01]  /*0a50*/  @P1 FMUL R0, R22, R5 ;  /* 0x0000000516001220 */ /* 0x000fe20000400000 */
[----:B------:R-:W-:-:S02]  /*0a60*/  FSETP.GT.AND P4, PT, R17, R2, PT ;  /* 0x000000021100720b */ /* 0x000fc40003f84000 */
[----:B------:R-:W-:Y:S02]  /*0a70*/  FSEL R5, R20, R2, !P5 ;  /* 0x0000000214057208 */ /* 0x000fe40006800000 */
[-C--:B------:R-:W-:Y:S02]  /*0a80*/  FSETP.GEU.AND P5, PT, R18, R3.reuse, PT ;  /* 0x000000031200720b */ /* 0x080fe40003fae000 */
[----:B------:R-:W-:Y:S02]  /*0a90*/  FSETP.GT.AND P6, PT, R14, R26, PT ;  /* 0x0000001a0e00720b */ /* 0x000fe40003fc4000 */
[----:B------:R-:W-:Y:S02]  /*0aa0*/  FSEL R2, R17, R2, P4 ;  /* 0x0000000211027208 */ /* 0x000fe40002000000 */
[C---:B------:R-:W-:Y:S02]  /*0ab0*/  FSEL R7, R18.reuse, R3, !P5 ;  /* 0x0000000312077208 */ /* 0x040fe40006800000 */
[----:B------:R-:W-:-:S02]  /*0ac0*/  FSETP.NAN.AND P4, PT, R18, R18, PT ;  /* 0x000000121200720b */ /* 0x000fc40003f88000 */
[----:B------:R-:W-:Y:S02]  /*0ad0*/  FSETP.NAN.AND P3, PT, R19, R19, PT ;  /* 0x000000131300720b */ /* 0x000fe40003f68000 */
[----:B------:R-:W-:Y:S02]  /*0ae0*/  FSETP.NAN.AND P1, PT, R20, R20, PT ;  /* 0x000000141400720b */ /* 0x000fe40003f28000 */
[----:B------:R-:W-:Y:S02]  /*0af0*/  FSEL R21, R14, R26, P6 ;  /* 0x0000001a0e157208 */ /* 0x000fe40003000000 */
[----:B------:R-:W-:Y:S02]  /*0b00*/  FSETP.NAN.AND P6, PT, R17, R17, PT ;  /* 0x000000111100720b */ /* 0x000fe40003fc8000 */
[----:B------:R-:W-:Y:S02]  /*0b10*/  @P0 FSEL R18, R18, R7, P4 ;  /* 0x0000000712120208 */ /* 0x000fe40002000000 */
[----:B------:R-:W-:-:S02]  /*0b20*/  @P0 FSEL R19, R19, R6, P3 ;  /* 0x0000000613130208 */ /* 0x000fc40001800000 */
[----:B------:R-:W-:Y:S02]  /*0b30*/  @P0 FSEL R20, R20, R5, P1 ;  /* 0x0000000514140208 */ /* 0x000fe40000800000 */
[----:B------:R-:W-:Y:S02]  /*0b40*/  FSETP.GT.AND P4, PT, R12, R3, PT ;  /* 0x000000030c00720b */ /* 0x000fe40003f84000 */
[----:B------:R-:W-:Y:S02]  /*0b50*/  FSETP.NAN.AND P3, PT, R14, R14, PT ;  /* 0x0000000e0e00720b */ /* 0x000fe40003f68000 */
[----:B------:R-:W-:Y:S02]  /*0b60*/  @P0 FSEL R17, R17, R2, P6 ;  /* 0x0000000211110208 */ /* 0x000fe40003000000 */
[----:B------:R-:W-:Y:S02]  /*0b70*/  FSETP.GEU.AND P5, PT, R16, R0, PT ;  /* 0x000000001000720b */ /* 0x000fe40003fae000 */
[----:B------:R-:W-:-:S02]  /*0b80*/  IADD3 R13, P1, R13, 0x800, RZ ;  /* 0x000008000d0d7810 */ /* 0x000fc40007f3e0ff */
[-C--:B------:R-:W-:Y:S02]  /*0b90*/  FSETP.GT.AND P6, PT, R15, R0.reuse, PT ;  /* 0x000000000f00720b */ /* 0x080fe40003fc4000 */
[----:B------:R-:W-:Y:S01]  /*0ba0*/  FSEL R5, R12, R3, P4 ;  /* 0x000000030c057208 */ /* 0x000fe20002000000 */
[----:B------:R-:W-:Y:S01]  /*0bb0*/  IMAD.X R25, RZ, RZ, R25, P1 ;  /* 0x000000ffff197224 */ /* 0x000fe200008e0619 */
[----:B------:R-:W-:Y:S02]  /*0bc0*/  @P0 FSEL R14, R14, R21, P3 ;  /* 0x000000150e0e0208 */ /* 0x000fe40001800000 */
[C---:B------:R-:W-:Y:S02]  /*0bd0*/  FSEL R3, R16.reuse, R0, !P5 ;  /* 0x0000000010037208 */ /* 0x040fe40006800000 */
[----:B------:R-:W-:Y:S02]  /*0be0*/  FSETP.NAN.AND P3, PT, R16, R16, PT ;  /* 0x000000101000720b */ /* 0x000fe40003f68000 */
[----:B------:R-:W-:-:S02]  /*0bf0*/  FSETP.NAN.AND P4, PT, R12, R12, PT ;  /* 0x0000000c0c00720b */ /* 0x000fc40003f88000 */
[C---:B------:R-:W-:Y:S02]  /*0c00*/  FSETP.NAN.AND P5, PT, R15.reuse, R15, PT ;  /* 0x0000000f0f00720b */ /* 0x040fe40003fa8000 */
[----:B------:R-:W-:Y:S02]  /*0c10*/  FSEL R0, R15, R0, P6 ;  /* 0x000000000f007208 */ /* 0x000fe40003000000 */
[----:B------:R-:W-:Y:S02]  /*0c20*/  ISETP.GE.U32.AND P1, PT, R13, 0x3c00, PT ;  /* 0x00003c000d00780c */ /* 0x000fe40003f26070 */
[----:B------:R-:W-:Y:S02]  /*0c30*/  @P0 FSEL R16, R16, R3, P3 ;  /* 0x0000000310100208 */ /* 0x000fe40001800000 */
[----:B------:R-:W-:Y:S02]  /*0c40*/  @P0 FSEL R12, R12, R5, P4 ;  /* 0x000000050c0c0208 */ /* 0x000fe40002000000 */
[----:B------:R-:W-:-:S02]  /*0c50*/  @P0 FSEL R15, R15, R0, P5 ;  /* 0x000000000f0f0208 */ /* 0x000fc40002800000 */
[----:B------:R-:W-:-:S13]  /*0c60*/  ISETP.GE.U32.AND.EX P0, PT, R25, RZ, PT, P1 ;  /* 0x000000ff1900720c */ /* 0x000fda0003f06110 */
[----:B------:R-:W-:Y:S05]  /*0c70*/  @!P0 BRA `(.L_x_12) ;  /* 0xfffff4d000008947 */ /* 0x000fea000383ffff */
[C---:B------:R-:W-:Y:S02]  /*0c80*/  FSETP.NAN.AND P0, PT, R20.reuse, R20, PT ;  /* 0x000000141400720b */ /* 0x040fe40003f08000 */
[CC--:B------:R-:W-:Y:S02]  /*0c90*/  FSETP.GEU.AND P1, PT, R20.reuse, R16.reuse, PT ;  /* 0x000000101400720b */ /* 0x0c0fe40003f2e000 */
[----:B------:R-:W-:-:S04]  /*0ca0*/  FSEL R3, R20, R16, P0 ;  /* 0x0000001014037208 */ /* 0x000fc80000000000 */
[----:B------:R-:W-:-:S04]  /*0cb0*/  FSEL R3, R20, R3, !P1 ;  /* 0x0000000314037208 */ /* 0x000fc80004800000 */
[C---:B------:R-:W-:Y:S02]  /*0cc0*/  FSETP.GEU.AND P1, PT, R3.reuse, R19, PT ;  /* 0x000000130300720b */ /* 0x040fe40003f2e000 */
[----:B------:R-:W-:-:S11]  /*0cd0*/  FSETP.NAN.AND P0, PT, R3, R3, PT ;  /* 0x000000030300720b */ /* 0x000fd60003f08000 */
[----:B------:R-:W-:-:S04]  /*0ce0*/  @P1 FSEL R3, R3, R19, P0 ;  /* 0x0000001303031208 */ /* 0x000fc80000000000 */
[C---:B------:R-:W-:Y:S02]  /*0cf0*/  FSETP.GEU.AND P1, PT, R3.reuse, R18, PT ;  /* 0x000000120300720b */ /* 0x040fe40003f2e000 */
[----:B------:R-:W-:-:S11]  /*0d00*/  FSETP.NAN.AND P0, PT, R3, R3, PT ;  /* 0x000000030300720b */ /* 0x000fd60003f08000 */
[----:B------:R-:W-:-:S04]  /*0d10*/  @P1 FSEL R3, R3, R18, P0 ;  /* 0x0000001203031208 */ /* 0x000fc80000000000 */
[C---:B------:R-:W-:Y:S01]  /*0d20*/  FSETP.NAN.AND P0, PT, R3.reuse, R3, PT ;  /* 0x000000030300720b */ /* 0x040fe20003f08000 */
[----:B------:R-:W0:Y:S02]  /*0d30*/  SHFL.BFLY PT, R0, R3, 0x10, 0x1f ;  /* 0x0e001f0003007f89 */ /* 0x000e2400000e0000 */
[----:B0-----:R-:W-:-:S10]  /*0d40*/  FSETP.GEU.AND P1, PT, R3, R0, PT ;  /* 0x000000000300720b */ /* 0x001fd40003f2e000 */
[----:B------:R-:W-:-:S04]  /*0d50*/  @!P0 FSEL R3, R3, R0, !P1 ;  /* 0x0000000003038208 */ /* 0x000fc80004800000 */
[C---:B------:R-:W-:Y:S01]  /*0d60*/  FSETP.NAN.AND P0, PT, R3.reuse, R3, PT ;  /* 0x000000030300720b */ /* 0x040fe20003f08000 */
[----:B------:R-:W0:Y:S02]  /*0d70*/  SHFL.BFLY PT, R0, R3, 0x8, 0x1f ;  /* 0x0d001f0003007f89 */ /* 0x000e2400000e0000 */
[----:B0-----:R-:W-:-:S13]  /*0d80*/  FSETP.GEU.AND P1, PT, R3, R0, PT ;  /* 0x000000000300720b */ /* 0x001fda0003f2e000 */
[----:B------:R-:W-:-:S04]  /*0d90*/  @P1 FSEL R3, R3, R0, P0 ;  /* 0x0000000003031208 */ /* 0x000fc80000000000 */
[C---:B------:R-:W-:Y:S01]  /*0da0*/  FSETP.NAN.AND P0, PT, R3.reuse, R3, PT ;  /* 0x000000030300720b */ /* 0x040fe20003f08000 */
[----:B------:R-:W0:Y:S02]  /*0db0*/  SHFL.BFLY PT, R0, R3, 0x4, 0x1f ;  /* 0x0c801f0003007f89 */ /* 0x000e2400000e0000 */
[----:B0-----:R-:W-:-:S13]  /*0dc0*/  FSETP.GEU.AND P1, PT, R3, R0, PT ;  /* 0x000000000300720b */ /* 0x001fda0003f2e000 */
[----:B------:R-:W-:-:S04]  /*0dd0*/  @P1 FSEL R3, R3, R0, P0 ;  /* 0x0000000003031208 */ /* 0x000fc80000000000 */
[C---:B------:R-:W-:Y:S01]  /*0de0*/  FSETP.NAN.AND P0, PT, R3.reuse, R3, PT ;  /* 0x000000030300720b */ /* 0x040fe20003f08000 */
[----:B------:R-:W0:Y:S02]  /*0df0*/  SHFL.BFLY PT, R0, R3, 0x2, 0x1f ;  /* 0x0c401f0003007f89 */ /* 0x000e2400000e0000 */
[----:B0-----:R-:W-:-:S13]  /*0e00*/  FSETP.GEU.AND P1, PT, R3, R0, PT ;  /* 0x000000000300720b */ /* 0x001fda0003f2e000 */
[----:B------:R-:W-:Y:S02]  /*0e10*/  @P1 FSEL R3, R3, R0, P0 ;  /* 0x0000000003031208 */ /* 0x000fe40000000000 */
[C---:B------:R-:W-:Y:S01]  /*0e20*/  FSETP.NAN.AND P1, PT, R17.reuse, R17, PT ;  /* 0x000000111100720b */ /* 0x040fe20003f28000 */
[----:B------:R-:W0:Y:S01]  /*0e30*/  S2R R0, SR_TID.X ;  /* 0x0000000000007919 */ /* 0x000e220000002100 */
[CC--:B------:R-:W-:Y:S02]  /*0e40*/  FSETP.GT.AND P0, PT, R17.reuse, R15.reuse, PT ;  /* 0x0000000f1100720b */ /* 0x0c0fe40003f04000 */
[----:B------:R-:W-:Y:S01]  /*0e50*/  FSEL R4, R17, R15, P1 ;  /* 0x0000000f11047208 */ /* 0x000fe20000800000 */
[----:B------:R-:W1:Y:S01]  /*0e60*/  SHFL.BFLY PT, R2, R3, 0x1, 0x1f ;  /* 0x0c201f0003027f89 */ /* 0x000e6200000e0000 */
[----:B------:R-:W-:Y:S02]  /*0e70*/  FSETP.NAN.AND P4, PT, R3, R3, PT ;  /* 0x000000030300720b */ /* 0x000fe40003f88000 */
[----:B------:R-:W-:-:S04]  /*0e80*/  FSEL R17, R17, R4, P0 ;  /* 0x0000000411117208 */ /* 0x000fc80000000000 */
[C---:B------:R-:W-:Y:S02]  /*0e90*/  FSETP.GT.AND P1, PT, R17.reuse, R14, PT ;  /* 0x0000000e1100720b */ /* 0x040fe40003f24000 */
[----:B------:R-:W-:-:S11]  /*0ea0*/  FSETP.NAN.AND P3, PT, R17, R17, PT ;  /* 0x000000111100720b */ /* 0x000fd60003f68000 */
[----:B------:R-:W-:Y:S02]  /*0eb0*/  @!P1 FSEL R17, R17, R14, P3 ;  /* 0x0000000e11119208 */ /* 0x000fe40001800000 */
[C---:B0-----:R-:W-:Y:S01]  /*0ec0*/  LOP3.LUT P1, RZ, R0.reuse, 0x1f, RZ, 0xc0, !PT ;  /* 0x0000001f00ff7812 */ /* 0x041fe2000782c0ff */
[----:B------:R-:W-:Y:S01]  /*0ed0*/  CS2R R14, SRZ ;  /* 0x00000000000e7805 */ /* 0x000fe2000001ff00 */
[----:B-1----:R-:W-:Y:S02]  /*0ee0*/  FSETP.GEU.AND P0, PT, R3, R2, PT ;  /* 0x000000020300720b */ /* 0x002fe40003f0e000 */
[----:B------:R-:W-:Y:S02]  /*0ef0*/  SHF.R.U32.HI R4, RZ, 0x3, R0 ;  /* 0x00000003ff047819 */ /* 0x000fe40000011600 */
[----:B------:R-:W-:Y:S02]  /*0f00*/  ISETP.GE.AND P3, PT, R0, 0x10, PT ;  /* 0x000000100000780c */ /* 0x000fe40003f66270 */
[----:B------:R-:W-:-:S02]  /*0f10*/  LOP3.LUT R4, R4, 0x3c, RZ, 0xc0, !PT ;  /* 0x0000003c04047812 */ /* 0x000fc400078ec0ff */
[----:B------:R-:W-:-:S05]  /*0f20*/  FSETP.GT.AND P5, PT, R17, R12, PT ;  /* 0x0000000c1100720b */ /* 0x000fca0003fa4000 */
[----:B------:R-:W-:Y:S02]  /*0f30*/  @P0 SEL R3, R3, R2, P4 ;  /* 0x0000000203030207 */ /* 0x000fe40002000000 */
[----:B------:R-:W-:-:S03]  /*0f40*/  FSETP.NAN.AND P0, PT, R17, R17, PT ;  /* 0x000000111100720b */ /* 0x000fc60003f08000 */
[----:B------:R-:W-:Y:S03]  /*0f50*/  @!P1 STS [R4], R3 ;  /* 0x0000000304009388 */ /* 0x000fe60000000800 */
[----:B------:R-:W-:Y:S01]  /*0f60*/  @!P5 FSEL R17, R17, R12, P0 ;  /* 0x0000000c1111d208 */ /* 0x000fe20000000000 */
[----:B------:R-:W-:Y:S01]  /*0f70*/  BAR.SYNC.DEFER_BLOCKING 0x0 ;  /* 0x0000000000007b1d */ /* 0x000fe20000010000 */
[----:B------:R-:W-:Y:S02]  /*0f80*/  IMAD R12, R11, 0x3c00, R10 ;  /* 0x00003c000b0c7824 */ /* 0x000fe400078e020a */
[----:B------:R-:W-:-:S03]  /*0f90*/  FSETP.NAN.AND P4, PT, R17, R17, PT ;  /* 0x000000111100720b */ /* 0x000fc60003f88000 */
[----:B------:R-:W0:Y:S04]  /*0fa0*/  SHFL.BFLY PT, R2, R17, 0x10, 0x1f ;  /* 0x0e001f0011027f89 */ /* 0x000e2800000e0000 */
[----:B------:R-:W-:Y:S01]  /*0fb0*/  @!P3 LDS R5, [R0.X4] ;  /* 0x000000000005b984 */ /* 0x000fe20000004800 */
[----:B0-----:R-:W-:-:S05]  /*0fc0*/  FSETP.GT.AND P0, PT, R17, R2, PT ;  /* 0x000000021100720b */ /* 0x001fca0003f04000 */
[----:B------:R-:W-:-:S05]  /*0fd0*/  @!P4 FSEL R17, R17, R2, P0 ;  /* 0x000000021111c208 */ /* 0x000fca0000000000 */
[----:B------:R-:W0:Y:S02]  /*0fe0*/  SHFL.BFLY PT, R6, R17, 0x8, 0x1f ;  /* 0x0d001f0011067f89 */ /* 0x000e2400000e0000 */
[----:B0-----:R-:W-:Y:S02]  /*0ff0*/  FSETP.GT.AND P4, PT, R17, R6, PT ;  /* 0x000000061100720b */ /* 0x001fe40003f84000 */
[----:B------:R-:W0:Y:S01]  /*1000*/  SHFL.BFLY PT, R2, R5, 0x8, 0x1f ;  /* 0x0d001f0005027f89 */ /* 0x000e2200000e0000 */
[C---:B------:R-:W-:Y:S02]  /*1010*/  FSETP.NAN.AND P0, PT, R5.reuse, R5, PT ;  /* 0x000000050500720b */ /* 0x040fe40003f08000 */
[----:B0-----:R-:W-:-:S04]  /*1020*/  FSETP.GEU.AND P5, PT, R5, R2, PT ;  /* 0x000000020500720b */ /* 0x001fc80003fae000 */
[----:B------:R-:W-:Y:S02]  /*1030*/  FSEL R2, R5, R2, !P5 ;  /* 0x0000000205027208 */ /* 0x000fe40006800000 */
[----:B------:R-:W-:Y:S02]  /*1040*/  FSETP.NAN.AND P5, PT, R17, R17, PT ;  /* 0x000000111100720b */ /* 0x000fe40003fa8000 */
[----:B------:R-:W-:Y:S02]  /*1050*/  FSEL R3, R5, R2, P0 ;  /* 0x0000000205037208 */ /* 0x000fe40000000000 */
[----:B------:R-:W-:Y:S02]  /*1060*/  @!P4 FSEL R17, R17, R6, P5 ;  /* 0x000000061111c208 */ /* 0x000fe40002800000 */
[----:B------:R-:W-:Y:S01]  /*1070*/  FSETP.NAN.AND P0, PT, R3, R3, PT ;  /* 0x000000030300720b */ /* 0x000fe20003f08000 */
[----:B------:R-:W0:Y:S01]  /*1080*/  SHFL.BFLY PT, R2, R3, 0x4, 0x1f ;  /* 0x0c801f0003027f89 */ /* 0x000e2200000e0000 */
[----:B------:R-:W-:-:S03]  /*1090*/  FSETP.NAN.AND P5, PT, R17, R17, PT ;  /* 0x000000111100720b */ /* 0x000fc60003fa8000 */
[----:B------:R-:W1:Y:S01]  /*10a0*/  SHFL.BFLY PT, R6, R17, 0x4, 0x1f ;  /* 0x0c801f0011067f89 */ /* 0x000e6200000e0000 */
[----:B0-----:R-:W-:Y:S02]  /*10b0*/  FSETP.GEU.AND P6, PT, R3, R2, PT ;  /* 0x000000020300720b */ /* 0x001fe40003fce000 */
[----:B-1----:R-:W-:-:S11]  /*10c0*/  FSETP.GT.AND P4, PT, R17, R6, PT ;  /* 0x000000061100720b */ /* 0x002fd60003f84000 */
[----:B------:R-:W-:Y:S02]  /*10d0*/  @P6 FSEL R3, R3, R2, P0 ;  /* 0x0000000203036208 */ /* 0x000fe40000000000 */
[----:B------:R-:W-:-:S03]  /*10e0*/  @!P4 FSEL R17, R17, R6, P5 ;  /* 0x000000061111c208 */ /* 0x000fc60002800000 */
[----:B------:R-:W0:Y:S01]  /*10f0*/  SHFL.BFLY PT, R2, R3, 0x2, 0x1f ;  /* 0x0c401f0003027f89 */ /* 0x000e2200000e0000 */
[----:B------:R-:W-:Y:S02]  /*1100*/  FSETP.NAN.AND P0, PT, R3, R3, PT ;  /* 0x000000030300720b */ /* 0x000fe40003f08000 */
[----:B------:R-:W-:Y:S01]  /*1110*/  FSETP.NAN.AND P5, PT, R17, R17, PT ;  /* 0x000000111100720b */ /* 0x000fe20003fa8000 */
[----:B------:R-:W1:Y:S01]  /*1120*/  SHFL.BFLY PT, R6, R17, 0x2, 0x1f ;  /* 0x0c401f0011067f89 */ /* 0x000e6200000e0000 */
[----:B0-----:R-:W-:Y:S02]  /*1130*/  FSETP.GEU.AND P6, PT, R3, R2, PT ;  /* 0x000000020300720b */ /* 0x001fe40003fce000 */
[----:B-1----:R-:W-:-:S11]  /*1140*/  FSETP.GT.AND P4, PT, R17, R6, PT ;  /* 0x000000061100720b */ /* 0x002fd60003f84000 */
[----:B------:R-:W-:Y:S02]  /*1150*/  @P6 FSEL R3, R3, R2, P0 ;  /* 0x0000000203036208 */ /* 0x000fe40000000000 */
[C---:B------:R-:W-:Y:S02]  /*1160*/  LOP3.LUT P0, RZ, R0.reuse, 0xf, RZ, 0xc0, !PT ;  /* 0x0000000f00ff7812 */ /* 0x040fe4000780c0ff */
[----:B------:R-:W-:Y:S01]  /*1170*/  @!P4 FSEL R17, R17, R6, P5 ;  /* 0x000000061111c208 */ /* 0x000fe20002800000 */
[----:B------:R-:W0:Y:S01]  /*1180*/  SHFL.BFLY PT, R2, R3, 0x1, 0x1f ;  /* 0x0c201f0003027f89 */ /* 0x000e2200000e0000 */
[----:B------:R-:W-:Y:S02]  /*1190*/  ISETP.LT.AND P0, PT, R0, 0x10, !P0 ;  /* 0x000000100000780c */ /* 0x000fe40004701270 */
[C---:B------:R-:W-:Y:S01]  /*11a0*/  FSETP.NAN.AND P6, PT, R3.reuse, R3, PT ;  /* 0x000000030300720b */ /* 0x040fe20003fc8000 */
[----:B------:R-:W1:Y:S01]  /*11b0*/  SHFL.BFLY PT, R6, R17, 0x1, 0x1f ;  /* 0x0c201f0011067f89 */ /* 0x000e6200000e0000 */
[----:B0-----:R-:W-:-:S02]  /*11c0*/  FSETP.GEU.AND P5, PT, R3, R2, PT ;  /* 0x000000020300720b */ /* 0x001fc40003fae000 */
[----:B-1----:R-:W-:-:S11]  /*11d0*/  FSETP.GT.AND P4, PT, R17, R6, PT ;  /* 0x000000061100720b */ /* 0x002fd60003f84000 */
[----:B------:R-:W-:Y:S02]  /*11e0*/  @P5 SEL R3, R3, R2, P6 ;  /* 0x0000000203035207 */ /* 0x000fe40003000000 */
[----:B------:R-:W-:-:S03]  /*11f0*/  FSETP.NAN.AND P5, PT, R17, R17, PT ;  /* 0x000000111100720b */ /* 0x000fc60003fa8000 */
[----:B------:R-:W-:Y:S01]  /*1200*/  @P0 STS [R0.X4], R3 ;  /* 0x0000000300000388 */ /* 0x000fe20000004800 */
[----:B------:R-:W-:-:S03]  /*1210*/  @!P4 SEL R17, R17, R6, P5 ;  /* 0x000000061111c207 */ /* 0x000fc60002800000 */
[----:B------:R-:W-:Y:S06]  /*1220*/  BAR.SYNC.DEFER_BLOCKING 0x0 ;  /* 0x0000000000007b1d */ /* 0x000fec0000010000 */
[----:B------:R-:W-:Y:S04]  /*1230*/  LDS R2, [RZ] ;  /* 0x00000000ff027984 */ /* 0x000fe80000000800 */
[----:B------:R-:W-:Y:S06]  /*1240*/  BAR.SYNC.DEFER_BLOCKING 0x0 ;  /* 0x0000000000007b1d */ /* 0x000fec0000010000 */
[----:B------:R-:W-:Y:S04]  /*1250*/  @!P1 STS [R4], R17 ;  /* 0x0000001104009388 */ /* 0x000fe80000000800 */
[----:B------:R-:W-:Y:S06]  /*1260*/  BAR.SYNC.DEFER_BLOCKING 0x0 ;  /* 0x0000000000007b1d */ /* 0x000fec0000010000 */
[----:B------:R-:W0:Y:S04]  /*1270*/  @!P3 LDS R7, [R0.X4] ;  /* 0x000000000007b984 */ /* 0x000e280000004800 */
[----:B0-----:R-:W0:Y:S01]  /*1280*/  SHFL.BFLY PT, R6, R7, 0x8, 0x1f ;  /* 0x0d001f0007067f89 */ /* 0x001e2200000e0000 */
[----:B------:R-:W-:-:S02]  /*1290*/  FSETP.NAN.AND P3, PT, R7, R7, PT ;  /* 0x000000070700720b */ /* 0x000fc40003f68000 */
[----:B0-----:R-:W-:-:S04]  /*12a0*/  FSETP.GT.AND P1, PT, R7, R6, PT ;  /* 0x000000060700720b */ /* 0x001fc80003f24000 */
[----:B------:R-:W-:-:S04]  /*12b0*/  FSEL R6, R7, R6, P1 ;  /* 0x0000000607067208 */ /* 0x000fc80000800000 */
[----:B------:R-:W-:-:S04]  /*12c0*/  FSEL R3, R7, R6, P3 ;  /* 0x0000000607037208 */ /* 0x000fc80001800000 */
[C---:B------:R-:W-:Y:S01]  /*12d0*/  FSETP.NAN.AND P3, PT, R3.reuse, R3, PT ;  /* 0x000000030300720b */ /* 0x040fe20003f68000 */
[----:B------:R-:W0:Y:S02]  /*12e0*/  SHFL.BFLY PT, R6, R3, 0x4, 0x1f ;  /* 0x0c801f0003067f89 */ /* 0x000e2400000e0000 */
[----:B0-----:R-:W-:-:S13]  /*12f0*/  FSETP.GT.AND P1, PT, R3, R6, PT ;  /* 0x000000060300720b */ /* 0x001fda0003f24000 */
[----:B------:R-:W-:-:S04]  /*1300*/  @!P1 FSEL R3, R3, R6, P3 ;  /* 0x0000000603039208 */ /* 0x000fc80001800000 */
[C---:B------:R-:W-:Y:S01]  /*1310*/  FSETP.NAN.AND P3, PT, R3.reuse, R3, PT ;  /* 0x000000030300720b */ /* 0x040fe20003f68000 */
[----:B------:R-:W0:Y:S02]  /*1320*/  SHFL.BFLY PT, R4, R3, 0x2, 0x1f ;  /* 0x0c401f0003047f89 */ /* 0x000e2400000e0000 */
[----:B0-----:R-:W-:-:S13]  /*1330*/  FSETP.GT.AND P1, PT, R3, R4, PT ;  /* 0x000000040300720b */ /* 0x001fda0003f24000 */
[----:B------:R-:W-:-:S04]  /*1340*/  @!P1 FSEL R3, R3, R4, P3 ;  /* 0x0000000403039208 */ /* 0x000fc80001800000 */
[C---:B------:R-:W-:Y:S01]  /*1350*/  FSETP.NAN.AND P3, PT, R3.reuse, R3, PT ;  /* 0x000000030300720b */ /* 0x040fe20003f68000 */
[----:B------:R-:W0:Y:S02]  /*1360*/  SHFL.BFLY PT, R4, R3, 0x1, 0x1f ;  /* 0x0c201f0003047f89 */ /* 0x000e2400000e0000 */
[----:B0-----:R-:W-:-:S13]  /*1370*/  FSETP.GT.AND P1, PT, R3, R4, PT ;  /* 0x000000040300720b */ /* 0x001fda0003f24000 */
[----:B------:R-:W-:-:S05]  /*1380*/  @!P1 SEL R3, R3, R4, P3 ;  /* 0x0000000403039207 */ /* 0x000fca0001800000 */
[----:B------:R-:W-:Y:S04]  /*1390*/  @P0 STS [R0.X4], R3 ;  /* 0x0000000300000388 */ /* 0x000fe80000004800 */
[----:B------:R-:W-:Y:S01]  /*13a0*/  BAR.SYNC.DEFER_BLOCKING 0x0 ;  /* 0x0000000000007b1d */ /* 0x000fe20000010000 */
[----:B------:R-:W-:-:S04]  /*13b0*/  FSETP.GE.AND P0, PT, R2, RZ, PT ;  /* 0x000000ff0200720b */ /* 0x000fc80003f06000 */
[----:B------:R-:W-:-:S05]  /*13c0*/  FSEL R4, R2, RZ, !P0 ;  /* 0x000000ff02047208 */ /* 0x000fca0004000000 */
[----:B------:R-:W-:-:S05]  /*13d0*/  FADD R4, RZ, -R4 ;  /* 0x80000004ff047221 */ /* 0x000fca0000000000 */
[----:B------:R-:W-:Y:S01]  /*13e0*/  FSETP.NAN.AND P1, PT, R4, R4, PT ;  /* 0x000000040400720b */ /* 0x000fe20003f28000 */
[----:B------:R-:W0:Y:S02]  /*13f0*/  LDS R5, [RZ] ;  /* 0x00000000ff057984 */ /* 0x000e240000000800 */
[----:B0-----:R-:W-:-:S04]  /*1400*/  FSETP.GTU.AND P0, PT, R5, RZ, PT ;  /* 0x000000ff0500720b */ /* 0x001fc80003f0c000 */
[----:B------:R-:W-:-:S04]  /*1410*/  FSEL R7, R5, RZ, P0 ;  /* 0x000000ff05077208 */ /* 0x000fc80000000000 */
[----:B------:R-:W-:-:S04]  /*1420*/  FSETP.GT.AND P0, PT, R4, R7, PT ;  /* 0x000000070400720b */ /* 0x000fc80003f04000 */
[----:B------:R-:W-:-:S05]  /*1430*/  @!P1 FSEL R4, R4, R7, P0 ;  /* 0x0000000704049208 */ /* 0x000fca0000000000 */
[----:B------:R-:W-:Y:S01]  /*1440*/  FMUL R6, R4, 0.0078740157186985015869 ;  /* 0x3c01020404067820 */ /* 0x000fe20000400000 */
[----:B------:R-:W-:-:S04]  /*1450*/  IMAD.MOV.U32 R4, RZ, RZ, 0x2 ;  /* 0x00000002ff047424 */ /* 0x000fc800078e00ff */
[C---:B------:R-:W-:Y:S02]  /*1460*/  FSETP.GT.AND P0, PT, R6.reuse, 9.9999997473787516356e-06, PT ;  /* 0x3727c5ac0600780b */ /* 0x040fe40003f04000 */
[----:B------:R-:W-:-:S11]  /*1470*/  FSETP.NAN.AND P1, PT, R6, R6, PT ;  /* 0x000000060600720b */ /* 0x000fd60003f28000 */
[----:B------:R-:W-:Y:S02]  /*1480*/  @!P0 FSEL R6, R6, 9.9999997473787516356e-06, P1 ;  /* 0x3727c5ac06068808 */ /* 0x000fe40000800000 */
[----:B------:R-:W-:Y:S02]  /*1490*/  LOP3.LUT P0, RZ, R0, 0x1ff, RZ, 0xc0, !PT ;  /* 0x000001ff00ff7812 */ /* 0x000fe4000780c0ff */
[C---:B------:R-:W-:Y:S02]  /*14a0*/  FSETP.GT.AND P1, PT, |R6|.reuse, 8.50705917302346158658e+37, PT ;  /* 0x7e8000000600780b */ /* 0x040fe40003f24200 */
[----:B------:R-:W-:Y:S02]  /*14b0*/  ISETP.LT.AND P0, PT, R11, 0x1010, !P0 ;  /* 0x000010100b00780c */ /* 0x000fe40004701270 */
[----:B------:R-:W-:Y:S02]  /*14c0*/  FSETP.GEU.AND P3, PT, |R6|, 1.175494350822287508e-38, PT ;  /* 0x008000000600780b */ /* 0x000fe40003f6e200 */
[----:B------:R-:W-:Y:S01]  /*14d0*/  F2FP.BF16.PACK_AB R0, R5, R2 ;  /* 0x000000020500723e */ /* 0x000fe200000010ff */
[----:B------:R-:W-:-:S03]  /*14e0*/  IMAD.WIDE R2, R11, R4, c[0x0][0x170] ;  /* 0x00005c000b027625 */ /* 0x000fc600078e0204 */
[C---:B------:R-:W-:Y:S01]  /*14f0*/  PRMT R7, R0.reuse, 0x7610, R7 ;  /* 0x0000761000077816 */ /* 0x040fe20000000007 */
[----:B------:R-:W-:Y:S01]  /*1500*/  IMAD.WIDE R4, R11, R4, c[0x0][0x178] ;  /* 0x00005e000b047625 */ /* 0x000fe200078e0204 */
[----:B------:R-:W-:Y:S01]  /*1510*/  PRMT R16, R0, 0x7632, R16 ;  /* 0x0000763200107816 */ /* 0x000fe20000000010 */
[----:B------:R-:W-:Y:S02]  /*1520*/  @P1 FMUL R6, R6, 0.25 ;  /* 0x3e80000006061820 */ /* 0x000fe40000400000 */
[----:B------:R0:W-:Y:S01]  /*1530*/  @P0 STG.E.U16 [R2.64], R7 ;  /* 0x0000000702000986 */ /* 0x0001e2000c101504 */
[----:B------:R-:W-:Y:S01]  /*1540*/  IMAD.MOV.U32 R0, RZ, RZ, 0x3f800000 ;  /* 0x3f800000ff007424 */ /* 0x000fe200078e00ff */
[----:B------:R-:W-:Y:S02]  /*1550*/  @!P3 FMUL R6, R6, 16777216 ;  /* 0x4b8000000606b820 */ /* 0x000fe40000400000 */
[----:B------:R0:W-:Y:S02]  /*1560*/  @P0 STG.E.U16 [R4.64], R16 ;  /* 0x0000001004000986 */ /* 0x0001e4000c101504 */
[----:B------:R-:W1:Y:S01]  /*1570*/  MUFU.RCP R13, R6 ;  /* 0x00000006000d7308 */ /* 0x000e620000001000 */
[----:B------:R-:W-:-:S05]  /*1580*/  FSEL R0, R0, 0.25, !P1 ;  /* 0x3e80000000007808 */ /* 0x000fca0004800000 */
[----:B------:R-:W-:-:S04]  /*1590*/  @!P3 FMUL R0, R0, 16777216 ;  /* 0x4b8000000000b820 */ /* 0x000fc80000400000 */
[----:B01----:R-:W-:Y:S01]  /*15a0*/  FMUL R13, R13, R0 ;  /* 0x000000000d0d7220 */ /* 0x003fe20000400000 */
.L_x_25:
        /* <DEDUP_REMOVED lines=38> */
.L_x_14:
[----:B0-----:R-:W-:Y:S01]  /*1810*/  IMAD.MOV.U32 R0, RZ, RZ, 0x3c80f082 ;  /* 0x3c80f082ff007424 */ /* 0x001fe200078e00ff */
[----:B------:R-:W-:-:S04]  /*1820*/  FMUL R17, R21, R21 ;  /* 0x0000001515117220 */ /* 0x000fc80000400000 */
[----:B------:R-:W-:-:S04]  /*1830*/  FFMA.FTZ R0, R17, R0, -0.052303962409496307373 ;  /* 0xbd563cae11007423 */ /* 0x000fc80000010000 */
[----:B------:R-:W-:-:S04]  /*1840*/  FFMA.FTZ R0, R17, R0, 0.1331529766321182251 ;  /* 0x3e08594111007423 */ /* 0x000fc80000010000 */
[----:B------:R-:W-:-:S04]  /*1850*/  FFMA.FTZ R0, R17, R0, -0.33332768082618713379 ;  /* 0xbeaaa9ed11007423 */ /* 0x000fc80000010000 */
[----:B------:R-:W-:-:S04]  /*1860*/  FFMA.FTZ R0, R17, R0, RZ ;  /* 0x0000000011007223 */ /* 0x000fc800000100ff */
[----:B------:R-:W-:Y:S02]  /*1870*/  FFMA.FTZ R16, R21, R0, R21 ;  /* 0x0000000015107223 */ /* 0x000fe40000010015 */
.L_x_15:
[----:B------:R-:W-:Y:S05]  /*1880*/  BSYNC B0 ;  /* 0x0000000000007941 */ /* 0x000fea0003800000 */
.L_x_13:
[-C--:B------:R-:W-:Y:S01]  /*1890*/  FMUL R0, R5, R5.reuse ;  /* 0x0000000505007220 */ /* 0x080fe20000400000 */
[-C--:B------:R-:W-:Y:S01]  /*18a0*/  FMUL R17, R6, R6.reuse ;  /* 0x0000000606117220 */ /* 0x080fe20000400000 */
[----:B------:R-:W-:Y:S02]  /*18b0*/  BSSY B0, `(.L_x_16) ;  /* 0x000001c000007945 */ /* 0x000fe40003800000 */
[----:B------:R-:W-:Y:S01]  /*18c0*/  FMUL R0, R0, R5 ;  /* 0x0000000500007220 */ /* 0x000fe20000400000 */
[----:B------:R-:W-:-:S03]  /*18d0*/  FMUL R17, R17, R6 ;  /* 0x0000000611117220 */ /* 0x000fc60000400000 */
[----:B------:R-:W-:Y:S01]  /*18e0*/  FFMA R0, R0, 0.044714998453855514526, R5 ;  /* 0x3d37271300007823 */ /* 0x000fe20000000005 */
[----:B------:R-:W-:-:S03]  /*18f0*/  FFMA R19, R17, 0.044714998453855514526, R6 ;  /* 0x3d37271311137823 */ /* 0x000fc60000000006 */
[----:B------:R-:W-:Y:S01]  /*1900*/  FMUL R21, R0, 0.79788458347320556641 ;  /* 0x3f4c422a00157820 */ /* 0x000fe20000400000 */
[----:B------:R-:W-:-:S03]  /*1910*/  FMUL R0, R7, R7 ;  /* 0x0000000707007220 */ /* 0x000fc60000400000 */
[----:B------:R-:W-:Y:S01]  /*1920*/  FADD.FTZ R22, |R21|, -RZ ;  /* 0x800000ff15167221 */ /* 0x000fe20000010200 */
[----:B------:R-:W-:-:S04]  /*1930*/  FMUL R20, R0, R7 ;  /* 0x0000000700147220 */ /* 0x000fc80000400000 */
        /* <DEDUP_REMOVED lines=12> */
.L_x_17:
[----:B------:R-:W-:Y:S01]  /*1a00*/  IMAD.MOV.U32 R0, RZ, RZ, 0x3c80f082 ;  /* 0x3c80f082ff007424 */ /* 0x000fe200078e00ff */
[----:B------:R-:W-:-:S04]  /*1a10*/  FMUL R17, R21, R21 ;  /* 0x0000001515117220 */ /* 0x000fc80000400000 */
[----:B------:R-:W-:-:S04]  /*1a20*/  FFMA.FTZ R0, R17, R0, -0.052303962409496307373 ;  /* 0xbd563cae11007423 */ /* 0x000fc80000010000 */
[----:B------:R-:W-:-:S04]  /*1a30*/  FFMA.FTZ R0, R17, R0, 0.1331529766321182251 ;  /* 0x3e08594111007423 */ /* 0x000fc80000010000 */
[----:B------:R-:W-:-:S04]  /*1a40*/  FFMA.FTZ R0, R17, R0, -0.33332768082618713379 ;  /* 0xbeaaa9ed11007423 */ /* 0x000fc80000010000 */
[----:B------:R-:W-:-:S04]  /*1a50*/  FFMA.FTZ R0, R17, R0, RZ ;  /* 0x0000000011007223 */ /* 0x000fc800000100ff */
[----:B------:R-:W-:Y:S02]  /*1a60*/  FFMA.FTZ R17, R21, R0, R21 ;  /* 0x0000000015117223 */ /* 0x000fe40000010015 */
.L_x_18:
[----:B------:R-:W-:Y:S05]  /*1a70*/  BSYNC B0 ;  /* 0x0000000000007941 */ /* 0x000fea0003800000 */
.L_x_16:
        /* <DEDUP_REMOVED lines=16> */
.L_x_20:
[----:B------:R-:W-:Y:S01]  /*1b80*/  IMAD.MOV.U32 R0, RZ, RZ, 0x3c80f082 ;  /* 0x3c80f082ff007424 */ /* 0x000fe200078e00ff */
[----:B------:R-:W-:-:S04]  /*1b90*/  FMUL R19, R21, R21 ;  /* 0x0000001515137220 */ /* 0x000fc80000400000 */
[----:B------:R-:W-:-:S04]  /*1ba0*/  FFMA.FTZ R0, R19, R0, -0.052303962409496307373 ;  /* 0xbd563cae13007423 */ /* 0x000fc80000010000 */
[----:B------:R-:W-:-:S04]  /*1bb0*/  FFMA.FTZ R0, R19, R0, 0.1331529766321182251 ;  /* 0x3e08594113007423 */ /* 0x000fc80000010000 */
[----:B------:R-:W-:-:S04]  /*1bc0*/  FFMA.FTZ R0, R19, R0, -0.33332768082618713379 ;  /* 0xbeaaa9ed13007423 */ /* 0x000fc80000010000 */
[----:B------:R-:W-:-:S04]  /*1bd0*/  FFMA.FTZ R0, R19, R0, RZ ;  /* 0x0000000013007223 */ /* 0x000fc800000100ff */
[----:B------:R-:W-:Y:S02]  /*1be0*/  FFMA.FTZ R18, R21, R0, R21 ;  /* 0x0000000015127223 */ /* 0x000fe40000010015 */
.L_x_21:
[----:B------:R-:W-:Y:S05]  /*1bf0*/  BSYNC B0 ;  /* 0x0000000000007941 */ /* 0x000fea0003800000 */
.L_x_19:
[----:B------:R-:W-:Y:S01]  /*1c00*/  FMUL R21, R20, 0.79788458347320556641 ;  /* 0x3f4c422a14157820 */ /* 0x000fe20000400000 */
[----:B------:R-:W-:Y:S01]  /*1c10*/  FMUL R19, R6, 0.5 ;  /* 0x3f00000006137820 */ /* 0x000fe20000400000 */
[----:B-----5:R-:W-:Y:S01]  /*1c20*/  PRMT R6, R2, 0x7632, R6 ;  /* 0x0000763202067816 */ /* 0x020fe20000000006 */
[----:B------:R-:W-:Y:S01]  /*1c30*/  BSSY B0, `(.L_x_22) ;  /* 0x000001d000007945 */ /* 0x000fe20003800000 */
[----:B------:R-:W-:Y:S01]  /*1c40*/  FADD.FTZ R25, |R21|, -RZ ;  /* 0x800000ff15197221 */ /* 0x000fe20000010200 */
[----:B------:R-:W-:Y:S01]  /*1c50*/  PRMT R0, R3, 0x7632, R0 ;  /* 0x0000763203007816 */ /* 0x000fe20000000000 */
[----:B------:R-:W-:Y:S01]  /*1c60*/  FMUL R4, R4, 0.5 ;  /* 0x3f00000004047820 */ /* 0x000fe20000400000 */
[----:B------:R-:W-:Y:S01]  /*1c70*/  FMUL R5, R5, 0.5 ;  /* 0x3f00000005057820 */ /* 0x000fe20000400000 */
[----:B------:R-:W-:Y:S01]  /*1c80*/  FMUL R7, R7, 0.5 ;  /* 0x3f00000007077820 */ /* 0x000fe20000400000 */
[----:B------:R-:W-:Y:S01]  /*1c90*/  FSETP.GE.AND P3, PT, R25, 0.60000002384185791016, PT ;  /* 0x3f19999a1900780b */ /* 0x000fe20003f66000 */
[----:B------:R-:W-:-:S02]  /*1ca0*/  IMAD.U32 R2, R2, 0x10000, RZ ;  /* 0x0001000002027824 */ /* 0x000fc400078e00ff */
[----:B------:R-:W-:Y:S02]  /*1cb0*/  IMAD.U32 R20, R3, 0x10000, RZ ;  /* 0x0001000003147824 */ /* 0x000fe400078e00ff */
[----:B------:R-:W-:Y:S02]  /*1cc0*/  IMAD.U32 R6, R6, 0x10000, RZ ;  /* 0x0001000006067824 */ /* 0x000fe400078e00ff */
[----:B------:R-:W-:-:S06]  /*1cd0*/  IMAD.U32 R22, R0, 0x10000, RZ ;  /* 0x0001000000167824 */ /* 0x000fcc00078e00ff */
        /* <DEDUP_REMOVED lines=11> */
.L_x_23:
[----:B------:R-:W-:Y:S01]  /*1d90*/  IMAD.MOV.U32 R0, RZ, RZ, 0x3c80f082 ;  /* 0x3c80f082ff007424 */ /* 0x000fe200078e00ff */
[----:B------:R-:W-:-:S04]  /*1da0*/  FMUL R3, R21, R21 ;  /* 0x0000001515037220 */ /* 0x000fc80000400000 */
[----:B------:R-:W-:-:S04]  /*1db0*/  FFMA.FTZ R0, R3, R0, -0.052303962409496307373 ;  /* 0xbd563cae03007423 */ /* 0x000fc80000010000 */
[----:B------:R-:W-:-:S04]  /*1dc0*/  FFMA.FTZ R0, R3, R0, 0.1331529766321182251 ;  /* 0x3e08594103007423 */ /* 0x000fc80000010000 */
[----:B------:R-:W-:-:S04]  /*1dd0*/  FFMA.FTZ R0, R3, R0, -0.33332768082618713379 ;  /* 0xbeaaa9ed03007423 */ /* 0x000fc80000010000 */
[----:B------:R-:W-:-:S04]  /*1de0*/  FFMA.FTZ R0, R3, R0, RZ ;  /* 0x0000000003007223 */ /* 0x000fc800000100ff */
[----:B------:R-:W-:Y:S02]  /*1df0*/  FFMA.FTZ R21, R0, R21, R21 ;  /* 0x0000001500157223 */ /* 0x000fe40000010015 */
.L_x_24:
[----:B------:R-:W-:Y:S05]  /*1e00*/  BSYNC B0 ;  /* 0x0000000000007941 */ /* 0x000fea0003800000 */
.L_x_22:
[----:B------:R-:W-:Y:S01]  /*1e10*/  FADD R0, R21, 1 ;  /* 0x3f80000015007421 */ /* 0x000fe20000000000 */
[----:B------:R-:W-:Y:S01]  /*1e20*/  FADD R18, R18, 1 ;  /* 0x3f80000012127421 */ /* 0x000fe20000000000 */
[----:B------:R-:W-:Y:S02]  /*1e30*/  FADD R3, R16, 1 ;  /* 0x3f80000010037421 */ /* 0x000fe40000000000 */
[----:B------:R-:W-:Y:S01]  /*1e40*/  @P1 FMUL R22, R0, R7 ;  /* 0x0000000700161220 */ /* 0x000fe20000400000 */
[----:B------:R-:W-:Y:S01]  /*1e50*/  @P1 FMUL R20, R18, R19 ;  /* 0x0000001312141220 */ /* 0x000fe20000400000 */
[----:B------:R-:W-:Y:S01]  /*1e60*/  FADD R0, R17, 1 ;  /* 0x3f80000011007421 */ /* 0x000fe20000000000 */
[----:B------:R-:W-:Y:S01]  /*1e70*/  @P1 FMUL R2, R3, R4 ;  /* 0x0000000403021220 */ /* 0x000fe20000400000 */
[C---:B------:R-:W-:Y:S01]  /*1e80*/  FMUL R7, R13.reuse, R22 ;  /* 0x000000160d077220 */ /* 0x040fe20000400000 */
[C---:B------:R-:W-:Y:S01]  /*1e90*/  FMUL R20, R13.reuse, R20 ;  /* 0x000000140d147220 */ /* 0x040fe20000400000 */
[----:B------:R-:W-:Y:S01]  /*1ea0*/  @P1 FMUL R6, R0, R5 ;  /* 0x0000000500061220 */ /* 0x000fe20000400000 */
[----:B------:R-:W-:-:S03]  /*1eb0*/  FMUL R2, R13, R2 ;  /* 0x000000020d027220 */ /* 0x000fc60000400000 */
[----:B------:R-:W0:Y:S01]  /*1ec0*/  FRND R7, R7 ;  /* 0x0000000700077307 */ /* 0x000e220000201000 */
[----:B------:R-:W-:-:S07]  /*1ed0*/  FMUL R6, R13, R6 ;  /* 0x000000060d067220 */ /* 0x000fce0000400000 */
[----:B------:R-:W1:Y:S08]  /*1ee0*/  FRND R20, R20 ;  /* 0x0000001400147307 */ /* 0x000e700000201000 */
[----:B------:R-:W2:Y:S01]  /*1ef0*/  FRND R6, R6 ;  /* 0x0000000600067307 */ /* 0x000ea20000201000 */
[C---:B0-----:R-:W-:Y:S02]  /*1f00*/  FSETP.GT.AND P3, PT, R7.reuse, -127, PT ;  /* 0xc2fe00000700780b */ /* 0x041fe40003f64000 */
[----:B------:R-:W-:-:S05]  /*1f10*/  FSETP.NAN.AND P5, PT, R7, R7, PT ;  /* 0x000000070700720b */ /* 0x000fca0003fa8000 */
[----:B------:R-:W0:Y:S01]  /*1f20*/  FRND R2, R2 ;  /* 0x0000000200027307 */ /* 0x000e220000201000 */
[----:B-1----:R-:W-:-:S05]  /*1f30*/  FSETP.GT.AND P4, PT, R20, -127, PT ;  /* 0xc2fe00001400780b */ /* 0x002fca0003f84000 */
[----:B------:R-:W-:Y:S02]  /*1f40*/  @!P3 FSEL R7, R7, -127, P5 ;  /* 0xc2fe00000707b808 */ /* 0x000fe40002800000 */
[----:B--2---:R-:W-:Y:S02]  /*1f50*/  FSETP.GT.AND P1, PT, R6, -127, PT ;  /* 0xc2fe00000600780b */ /* 0x004fe40003f24000 */
[C---:B------:R-:W-:Y:S01]  /*1f60*/  FSETP.NAN.AND P5, PT, R20.reuse, R20, PT ;  /* 0x000000141400720b */ /* 0x040fe20003fa8000 */
[----:B------:R-:W1:Y:S01]  /*1f70*/  F2I.S16.TRUNC.NTZ R4, R7 ;  /* 0x0000000700047305 */ /* 0x000e62000020e900 */
[----:B------:R-:W-:Y:S02]  /*1f80*/  FSETP.NAN.AND P6, PT, R7, R7, PT ;  /* 0x000000070700720b */ /* 0x000fe40003fc8000 */
[----:B------:R-:W-:Y:S02]  /*1f90*/  @!P4 FSEL R20, R20, -127, P5 ;  /* 0xc2fe00001414c808 */ /* 0x000fe40002800000 */
[----:B0-----:R-:W-:-:S02]  /*1fa0*/  FSETP.GT.AND P3, PT, R2, -127, PT ;  /* 0xc2fe00000200780b */ /* 0x001fc40003f64000 */
[----:B------:R-:W-:Y:S01]  /*1fb0*/  FSETP.NAN.AND P4, PT, R6, R6, PT ;  /* 0x000000060600720b */ /* 0x000fe20003f88000 */
[----:B------:R-:W0:Y:S01]  /*1fc0*/  F2I.S16.TRUNC.NTZ R5, R20 ;  /* 0x0000001400057305 */ /* 0x000e22000020e900 */
[----:B------:R-:W-:Y:S02]  /*1fd0*/  FSETP.GEU.AND P5, PT, R20, 127, PT ;  /* 0x42fe00001400780b */ /* 0x000fe40003fae000 */
[----:B------:R-:W-:Y:S02]  /*1fe0*/  @!P1 FSEL R6, R6, -127, P4 ;  /* 0xc2fe000006069808 */ /* 0x000fe40002000000 */
[----:B------:R-:W-:Y:S02]  /*1ff0*/  FSETP.NAN.AND P4, PT, R2, R2, PT ;  /* 0x000000020200720b */ /* 0x000fe40003f88000 */
[----:B------:R-:W-:Y:S01]  /*2000*/  FSETP.GEU.AND P1, PT, R7, 127, PT ;  /* 0x42fe00000700780b */ /* 0x000fe20003f2e000 */
[----:B------:R2:W3:Y:S01]  /*2010*/  F2I.S16.TRUNC.NTZ R0, R6 ;  /* 0x0000000600007305 */ /* 0x0004e2000020e900 */
[----:B-1----:R-:W-:-:S02]  /*2020*/  LOP3.LUT R4, R4, 0xffff, RZ, 0xc0, !PT ;  /* 0x0000ffff04047812 */ /* 0x002fc400078ec0ff */
[----:B------:R-:W-:Y:S02]  /*2030*/  @!P3 FSEL R2, R2, -127, P4 ;  /* 0xc2fe00000202b808 */ /* 0x000fe40002000000 */
[----:B------:R-:W-:Y:S02]  /*2040*/  FSETP.GEU.AND P4, PT, R6, 127, PT ;  /* 0x42fe00000600780b */ /* 0x000fe40003f8e000 */
[----:B------:R-:W-:Y:S01]  /*2050*/  FSETP.GEU.AND P3, PT, R2, 127, PT ;  /* 0x42fe00000200780b */ /* 0x000fe20003f6e000 */
[----:B------:R-:W1:Y:S01]  /*2060*/  F2I.S16.TRUNC.NTZ R3, R2 ;  /* 0x0000000200037305 */ /* 0x000e62000020e900 */
[----:B0-----:R-:W-:-:S03]  /*2070*/  LOP3.LUT R5, R5, 0xffff, RZ, 0xc0, !PT ;  /* 0x0000ffff05057812 */ /* 0x001fc600078ec0ff */
[----:B------:R-:W-:Y:S02]  /*2080*/  @P1 SEL R4, R4, 0x7f, P6 ;  /* 0x0000007f04041807 */ /* 0x000fe40003000000 */
[----:B------:R-:W-:Y:S02]  /*2090*/  FSETP.NAN.AND P6, PT, R20, R20, PT ;  /* 0x000000141400720b */ /* 0x000fe40003fc8000 */
[----:B------:R-:W-:Y:S01]  /*20a0*/  FSETP.NAN.AND P1, PT, R6, R6, PT ;  /* 0x000000060600720b */ /* 0x000fe20003f28000 */
[----:B--2---:R-:W-:Y:S01]  /*20b0*/  IMAD.IADD R6, R15, 0x1, R12 ;  /* 0x000000010f067824 */ /* 0x004fe200078e020c */
[----:B------:R-:W-:Y:S02]  /*20c0*/  @P5 SEL R5, R5, 0x7f, P6 ;  /* 0x0000007f05055807 */ /* 0x000fe40003000000 */
[----:B------:R-:W-:Y:S02]  /*20d0*/  FSETP.NAN.AND P5, PT, R2, R2, PT ;  /* 0x000000020200720b */ /* 0x000fe40003fa8000 */
[----:B---3--:R-:W-:-:S02]  /*20e0*/  LOP3.LUT R0, R0, 0xffff, RZ, 0xc0, !PT ;  /* 0x0000ffff00007812 */ /* 0x008fc400078ec0ff */
[----:B-1----:R-:W-:Y:S02]  /*20f0*/  LOP3.LUT R3, R3, 0xffff, RZ, 0xc0, !PT ;  /* 0x0000ffff03037812 */ /* 0x002fe400078ec0ff */
[----:B------:R-:W-:Y:S02]  /*2100*/  @P4 SEL R0, R0, 0x7f, P1 ;  /* 0x0000007f00004807 */ /* 0x000fe40000800000 */
[----:B------:R-:W-:Y:S02]  /*2110*/  @P3 SEL R3, R3, 0x7f, P5 ;  /* 0x0000007f03033807 */ /* 0x000fe40002800000 */
[----:B------:R-:W-:Y:S02]  /*2120*/  PRMT R4, R5, 0x3340, R4 ;  /* 0x0000334005047816 */ /* 0x000fe40000000004 */
[----:B------:R-:W-:Y:S02]  /*2130*/  IADD3 R2, P1, R6, c[0x0][0x180], RZ ;  /* 0x0000600006027a10 */ /* 0x000fe40007f3e0ff */
[----:B------:R-:W-:-:S02]  /*2140*/  PRMT R5, R3, 0x3340, R0 ;  /* 0x0000334003057816 */ /* 0x000fc40000000000 */
[----:B------:R-:W-:Y:S02]  /*2150*/  LEA.HI.X.SX32 R3, R6, c[0x0][0x184], 0x1, P1 ;  /* 0x0000610006037a11 */ /* 0x000fe400008f0eff */
[----:B------:R-:W-:-:S05]  /*2160*/  PRMT R5, R5, 0x5410, R4 ;  /* 0x0000541005057816 */ /* 0x000fca0000000004 */
[----:B------:R0:W-:Y:S01]  /*2170*/  @P0 STG.E [R2.64], R5 ;  /* 0x0000000502000986 */ /* 0x0001e2000c101904 */
[C---:B------:R-:W-:Y:S02]  /*2180*/  ISETP.GE.U32.AND P0, PT, R15.reuse, 0x3400, PT ;  /* 0x000034000f00780c */ /* 0x040fe40003f06070 */
[----:B------:R-:W-:Y:S02]  /*2190*/  IADD3 R15, P1, R15, 0x800, RZ ;  /* 0x000008000f0f7810 */ /* 0x000fe40007f3e0ff */
[----:B------:R-:W-:-:S03]  /*21a0*/  ISETP.GE.U32.AND.EX P0, PT, R14, RZ, PT, P0 ;  /* 0x000000ff0e00720c */ /* 0x000fc60003f06100 */
[----:B------:R-:W-:-:S10]  /*21b0*/  IMAD.X R14, RZ, RZ, R14, P1 ;  /* 0x000000ffff0e7224 */ /* 0x000fd400008e060e */
[----:B------:R-:W-:Y:S05]  /*21c0*/  @P0 EXIT ;  /* 0x000000000000094d */ /* 0x000fea0003800000 */
[----:B0-----:R-:W-:Y:S05]  /*21d0*/  BRA `(.L_x_25) ;  /* 0xfffff3d000007947 */ /* 0x001fea000383ffff */
.L_x_26:
[----:B------:R-:W-:-:S00]  /*21e0*/  BRA `(.L_x_26) ;  /* 0xfffffff000007947 */ /* 0x000fc0000383ffff */
[----:B------:R-:W-:-:S00]  /*21f0*/  NOP ;  /* 0x0000000000007918 */ /* 0x000fc00000000000 */
        /* <DEDUP_REMOVED lines=8> */
.L_x_27:


//--------------------- .nv.global.init           --------------------------
	.section	.nv.global.init,"aw",@progbits
.nv.global.init:
	.type		_$_str,@object
	.size		_$_str,(.L_0 - _$_str)
_$_str:
        /*0000*/ 	.byte	0x5f, 0x5f, 0x43, 0x55, 0x44, 0x41, 0x5f, 0x46, 0x54, 0x5a, 0x00
.L_0:


//--------------------- .nv.shared.triton_red_fused__to_copy_add_amax_amin_cat_clamp_mul_reciprocal_7 --------------------------
	.section	.nv.shared.triton_red_fused__to_copy_add_amax_amin_cat_clamp_mul_reciprocal_7,"aw",@nobits
	.sectionflags	@""
	.align	16
